//
// Generated by NVIDIA NVVM Compiler
//
// Compiler Build ID: CL-36424714
// Cuda compilation tools, release 13.0, V13.0.88
// Based on NVVM 20.0.0
//

.version 9.0
.target sm_100
.address_size 64

	// .globl	_Z17update_bus_kerneldiiiiiiiiiiiPiS_S_S_S_S_PdS0_S0_S0_S0_S0_S0_S0_

.visible .entry _Z17update_bus_kerneldiiiiiiiiiiiPiS_S_S_S_S_PdS0_S0_S0_S0_S0_S0_S0_(
	.param .f64 _Z17update_bus_kerneldiiiiiiiiiiiPiS_S_S_S_S_PdS0_S0_S0_S0_S0_S0_S0__param_0,
	.param .u32 _Z17update_bus_kerneldiiiiiiiiiiiPiS_S_S_S_S_PdS0_S0_S0_S0_S0_S0_S0__param_1,
	.param .u32 _Z17update_bus_kerneldiiiiiiiiiiiPiS_S_S_S_S_PdS0_S0_S0_S0_S0_S0_S0__param_2,
	.param .u32 _Z17update_bus_kerneldiiiiiiiiiiiPiS_S_S_S_S_PdS0_S0_S0_S0_S0_S0_S0__param_3,
	.param .u32 _Z17update_bus_kerneldiiiiiiiiiiiPiS_S_S_S_S_PdS0_S0_S0_S0_S0_S0_S0__param_4,
	.param .u32 _Z17update_bus_kerneldiiiiiiiiiiiPiS_S_S_S_S_PdS0_S0_S0_S0_S0_S0_S0__param_5,
	.param .u32 _Z17update_bus_kerneldiiiiiiiiiiiPiS_S_S_S_S_PdS0_S0_S0_S0_S0_S0_S0__param_6,
	.param .u32 _Z17update_bus_kerneldiiiiiiiiiiiPiS_S_S_S_S_PdS0_S0_S0_S0_S0_S0_S0__param_7,
	.param .u32 _Z17update_bus_kerneldiiiiiiiiiiiPiS_S_S_S_S_PdS0_S0_S0_S0_S0_S0_S0__param_8,
	.param .u32 _Z17update_bus_kerneldiiiiiiiiiiiPiS_S_S_S_S_PdS0_S0_S0_S0_S0_S0_S0__param_9,
	.param .u32 _Z17update_bus_kerneldiiiiiiiiiiiPiS_S_S_S_S_PdS0_S0_S0_S0_S0_S0_S0__param_10,
	.param .u32 _Z17update_bus_kerneldiiiiiiiiiiiPiS_S_S_S_S_PdS0_S0_S0_S0_S0_S0_S0__param_11,
	.param .u64 .ptr .align 1 _Z17update_bus_kerneldiiiiiiiiiiiPiS_S_S_S_S_PdS0_S0_S0_S0_S0_S0_S0__param_12,
	.param .u64 .ptr .align 1 _Z17update_bus_kerneldiiiiiiiiiiiPiS_S_S_S_S_PdS0_S0_S0_S0_S0_S0_S0__param_13,
	.param .u64 .ptr .align 1 _Z17update_bus_kerneldiiiiiiiiiiiPiS_S_S_S_S_PdS0_S0_S0_S0_S0_S0_S0__param_14,
	.param .u64 .ptr .align 1 _Z17update_bus_kerneldiiiiiiiiiiiPiS_S_S_S_S_PdS0_S0_S0_S0_S0_S0_S0__param_15,
	.param .u64 .ptr .align 1 _Z17update_bus_kerneldiiiiiiiiiiiPiS_S_S_S_S_PdS0_S0_S0_S0_S0_S0_S0__param_16,
	.param .u64 .ptr .align 1 _Z17update_bus_kerneldiiiiiiiiiiiPiS_S_S_S_S_PdS0_S0_S0_S0_S0_S0_S0__param_17,
	.param .u64 .ptr .align 1 _Z17update_bus_kerneldiiiiiiiiiiiPiS_S_S_S_S_PdS0_S0_S0_S0_S0_S0_S0__param_18,
	.param .u64 .ptr .align 1 _Z17update_bus_kerneldiiiiiiiiiiiPiS_S_S_S_S_PdS0_S0_S0_S0_S0_S0_S0__param_19,
	.param .u64 .ptr .align 1 _Z17update_bus_kerneldiiiiiiiiiiiPiS_S_S_S_S_PdS0_S0_S0_S0_S0_S0_S0__param_20,
	.param .u64 .ptr .align 1 _Z17update_bus_kerneldiiiiiiiiiiiPiS_S_S_S_S_PdS0_S0_S0_S0_S0_S0_S0__param_21,
	.param .u64 .ptr .align 1 _Z17update_bus_kerneldiiiiiiiiiiiPiS_S_S_S_S_PdS0_S0_S0_S0_S0_S0_S0__param_22,
	.param .u64 .ptr .align 1 _Z17update_bus_kerneldiiiiiiiiiiiPiS_S_S_S_S_PdS0_S0_S0_S0_S0_S0_S0__param_23,
	.param .u64 .ptr .align 1 _Z17update_bus_kerneldiiiiiiiiiiiPiS_S_S_S_S_PdS0_S0_S0_S0_S0_S0_S0__param_24,
	.param .u64 .ptr .align 1 _Z17update_bus_kerneldiiiiiiiiiiiPiS_S_S_S_S_PdS0_S0_S0_S0_S0_S0_S0__param_25
)
{
	.reg .pred 	%p<37>;
	.reg .b32 	%r<201>;
	.reg .b64 	%rd<321>;
	.reg .b64 	%fd<587>;

	ld.param.f64 	%fd139, [_Z17update_bus_kerneldiiiiiiiiiiiPiS_S_S_S_S_PdS0_S0_S0_S0_S0_S0_S0__param_0];
	ld.param.u32 	%r61, [_Z17update_bus_kerneldiiiiiiiiiiiPiS_S_S_S_S_PdS0_S0_S0_S0_S0_S0_S0__param_1];
	ld.param.u32 	%r51, [_Z17update_bus_kerneldiiiiiiiiiiiPiS_S_S_S_S_PdS0_S0_S0_S0_S0_S0_S0__param_2];
	ld.param.u32 	%r52, [_Z17update_bus_kerneldiiiiiiiiiiiPiS_S_S_S_S_PdS0_S0_S0_S0_S0_S0_S0__param_3];
	ld.param.u32 	%r53, [_Z17update_bus_kerneldiiiiiiiiiiiPiS_S_S_S_S_PdS0_S0_S0_S0_S0_S0_S0__param_4];
	ld.param.u32 	%r54, [_Z17update_bus_kerneldiiiiiiiiiiiPiS_S_S_S_S_PdS0_S0_S0_S0_S0_S0_S0__param_5];
	ld.param.u32 	%r55, [_Z17update_bus_kerneldiiiiiiiiiiiPiS_S_S_S_S_PdS0_S0_S0_S0_S0_S0_S0__param_6];
	ld.param.u32 	%r56, [_Z17update_bus_kerneldiiiiiiiiiiiPiS_S_S_S_S_PdS0_S0_S0_S0_S0_S0_S0__param_7];
	ld.param.u32 	%r57, [_Z17update_bus_kerneldiiiiiiiiiiiPiS_S_S_S_S_PdS0_S0_S0_S0_S0_S0_S0__param_8];
	ld.param.u32 	%r58, [_Z17update_bus_kerneldiiiiiiiiiiiPiS_S_S_S_S_PdS0_S0_S0_S0_S0_S0_S0__param_9];
	ld.param.u32 	%r59, [_Z17update_bus_kerneldiiiiiiiiiiiPiS_S_S_S_S_PdS0_S0_S0_S0_S0_S0_S0__param_10];
	ld.param.u32 	%r60, [_Z17update_bus_kerneldiiiiiiiiiiiPiS_S_S_S_S_PdS0_S0_S0_S0_S0_S0_S0__param_11];
	ld.param.u64 	%rd15, [_Z17update_bus_kerneldiiiiiiiiiiiPiS_S_S_S_S_PdS0_S0_S0_S0_S0_S0_S0__param_12];
	ld.param.u64 	%rd22, [_Z17update_bus_kerneldiiiiiiiiiiiPiS_S_S_S_S_PdS0_S0_S0_S0_S0_S0_S0__param_13];
	ld.param.u64 	%rd16, [_Z17update_bus_kerneldiiiiiiiiiiiPiS_S_S_S_S_PdS0_S0_S0_S0_S0_S0_S0__param_14];
	ld.param.u64 	%rd23, [_Z17update_bus_kerneldiiiiiiiiiiiPiS_S_S_S_S_PdS0_S0_S0_S0_S0_S0_S0__param_15];
	ld.param.u64 	%rd17, [_Z17update_bus_kerneldiiiiiiiiiiiPiS_S_S_S_S_PdS0_S0_S0_S0_S0_S0_S0__param_16];
	ld.param.u64 	%rd24, [_Z17update_bus_kerneldiiiiiiiiiiiPiS_S_S_S_S_PdS0_S0_S0_S0_S0_S0_S0__param_17];
	ld.param.u64 	%rd18, [_Z17update_bus_kerneldiiiiiiiiiiiPiS_S_S_S_S_PdS0_S0_S0_S0_S0_S0_S0__param_18];
	ld.param.u64 	%rd19, [_Z17update_bus_kerneldiiiiiiiiiiiPiS_S_S_S_S_PdS0_S0_S0_S0_S0_S0_S0__param_19];
	ld.param.u64 	%rd25, [_Z17update_bus_kerneldiiiiiiiiiiiPiS_S_S_S_S_PdS0_S0_S0_S0_S0_S0_S0__param_20];
	ld.param.u64 	%rd26, [_Z17update_bus_kerneldiiiiiiiiiiiPiS_S_S_S_S_PdS0_S0_S0_S0_S0_S0_S0__param_21];
	ld.param.u64 	%rd27, [_Z17update_bus_kerneldiiiiiiiiiiiPiS_S_S_S_S_PdS0_S0_S0_S0_S0_S0_S0__param_22];
	ld.param.u64 	%rd28, [_Z17update_bus_kerneldiiiiiiiiiiiPiS_S_S_S_S_PdS0_S0_S0_S0_S0_S0_S0__param_23];
	ld.param.u64 	%rd20, [_Z17update_bus_kerneldiiiiiiiiiiiPiS_S_S_S_S_PdS0_S0_S0_S0_S0_S0_S0__param_24];
	ld.param.u64 	%rd21, [_Z17update_bus_kerneldiiiiiiiiiiiPiS_S_S_S_S_PdS0_S0_S0_S0_S0_S0_S0__param_25];
	cvta.to.global.u64 	%rd1, %rd24;
	cvta.to.global.u64 	%rd2, %rd22;
	cvta.to.global.u64 	%rd3, %rd26;
	cvta.to.global.u64 	%rd4, %rd28;
	cvta.to.global.u64 	%rd5, %rd27;
	cvta.to.global.u64 	%rd6, %rd25;
	cvta.to.global.u64 	%rd7, %rd23;
	mov.u32 	%r62, %tid.x;
	mov.u32 	%r63, %ntid.x;
	mov.u32 	%r64, %ctaid.x;
	mad.lo.s32 	%r1, %r63, %r64, %r62;
	setp.ge.s32 	%p1, %r1, %r61;
	@%p1 bra 	$L__BB0_43;
	cvta.to.global.u64 	%rd29, %rd15;
	mul.wide.s32 	%rd30, %r1, 4;
	add.s64 	%rd8, %rd29, %rd30;
	ld.global.u32 	%r199, [%rd8];
	ld.global.u32 	%r197, [%rd8+4];
	setp.ge.s32 	%p2, %r199, %r197;
	mov.f64 	%fd541, 0d0000000000000000;
	mov.f64 	%fd542, %fd541;
	mov.f64 	%fd543, %fd541;
	mov.f64 	%fd544, %fd541;
	mov.f64 	%fd545, %fd541;
	mov.f64 	%fd546, %fd541;
	@%p2 bra 	$L__BB0_7;
	add.s32 	%r4, %r199, 1;
	max.s32 	%r65, %r197, %r4;
	sub.s32 	%r66, %r65, %r199;
	and.b32  	%r67, %r66, 1;
	setp.eq.b32 	%p3, %r67, 1;
	not.pred 	%p4, %p3;
	mov.f64 	%fd546, 0d0000000000000000;
	mov.u32 	%r183, %r199;
	mov.f64 	%fd545, %fd546;
	mov.f64 	%fd544, %fd546;
	mov.f64 	%fd543, %fd546;
	mov.f64 	%fd542, %fd546;
	mov.f64 	%fd541, %fd546;
	@%p4 bra 	$L__BB0_4;
	mul.wide.s32 	%rd31, %r199, 4;
	add.s64 	%rd32, %rd2, %rd31;
	ld.global.u32 	%r68, [%rd32];
	add.s32 	%r69, %r68, %r57;
	mul.wide.s32 	%rd33, %r69, 8;
	add.s64 	%rd34, %rd5, %rd33;
	ld.global.f64 	%fd143, [%rd34];
	add.s64 	%rd35, %rd4, %rd33;
	ld.global.f64 	%fd144, [%rd35];
	add.s64 	%rd36, %rd6, %rd33;
	ld.global.f64 	%fd145, [%rd36];
	fma.rn.f64 	%fd146, %fd144, %fd145, %fd143;
	add.f64 	%fd541, %fd146, 0d0000000000000000;
	add.s32 	%r70, %r68, %r59;
	mul.wide.s32 	%rd37, %r70, 8;
	add.s64 	%rd38, %rd5, %rd37;
	ld.global.f64 	%fd147, [%rd38];
	add.s64 	%rd39, %rd4, %rd37;
	ld.global.f64 	%fd148, [%rd39];
	add.s64 	%rd40, %rd6, %rd37;
	ld.global.f64 	%fd149, [%rd40];
	fma.rn.f64 	%fd150, %fd148, %fd149, %fd147;
	add.f64 	%fd542, %fd150, 0d0000000000000000;
	add.s32 	%r71, %r68, %r53;
	mul.wide.s32 	%rd41, %r71, 8;
	add.s64 	%rd42, %rd4, %rd41;
	ld.global.f64 	%fd151, [%rd42];
	rcp.rn.f64 	%fd152, %fd151;
	add.f64 	%fd543, %fd152, 0d0000000000000000;
	add.s32 	%r72, %r68, %r54;
	mul.wide.s32 	%rd43, %r72, 8;
	add.s64 	%rd44, %rd4, %rd43;
	ld.global.f64 	%fd153, [%rd44];
	rcp.rn.f64 	%fd154, %fd153;
	add.f64 	%fd544, %fd154, 0d0000000000000000;
	add.f64 	%fd545, %fd144, 0d0000000000000000;
	add.f64 	%fd546, %fd148, 0d0000000000000000;
	mov.u32 	%r183, %r4;
$L__BB0_4:
	setp.ge.s32 	%p5, %r4, %r197;
	@%p5 bra 	$L__BB0_7;
	add.s64 	%rd9, %rd2, 4;
$L__BB0_6:
	mul.wide.s32 	%rd45, %r183, 4;
	add.s64 	%rd46, %rd9, %rd45;
	ld.global.u32 	%r73, [%rd46+-4];
	add.s32 	%r74, %r73, %r57;
	mul.wide.s32 	%rd47, %r74, 8;
	add.s64 	%rd48, %rd5, %rd47;
	ld.global.f64 	%fd155, [%rd48];
	add.s64 	%rd49, %rd4, %rd47;
	ld.global.f64 	%fd156, [%rd49];
	add.s64 	%rd50, %rd6, %rd47;
	ld.global.f64 	%fd157, [%rd50];
	fma.rn.f64 	%fd158, %fd156, %fd157, %fd155;
	add.f64 	%fd159, %fd541, %fd158;
	add.s32 	%r75, %r73, %r59;
	mul.wide.s32 	%rd51, %r75, 8;
	add.s64 	%rd52, %rd5, %rd51;
	ld.global.f64 	%fd160, [%rd52];
	add.s64 	%rd53, %rd4, %rd51;
	ld.global.f64 	%fd161, [%rd53];
	add.s64 	%rd54, %rd6, %rd51;
	ld.global.f64 	%fd162, [%rd54];
	fma.rn.f64 	%fd163, %fd161, %fd162, %fd160;
	add.f64 	%fd164, %fd542, %fd163;
	add.s32 	%r76, %r73, %r53;
	mul.wide.s32 	%rd55, %r76, 8;
	add.s64 	%rd56, %rd4, %rd55;
	ld.global.f64 	%fd165, [%rd56];
	rcp.rn.f64 	%fd166, %fd165;
	add.f64 	%fd167, %fd543, %fd166;
	add.s32 	%r77, %r73, %r54;
	mul.wide.s32 	%rd57, %r77, 8;
	add.s64 	%rd58, %rd4, %rd57;
	ld.global.f64 	%fd168, [%rd58];
	rcp.rn.f64 	%fd169, %fd168;
	add.f64 	%fd170, %fd544, %fd169;
	add.f64 	%fd171, %fd545, %fd156;
	add.f64 	%fd172, %fd546, %fd161;
	ld.global.u32 	%r78, [%rd46];
	add.s32 	%r79, %r78, %r57;
	mul.wide.s32 	%rd59, %r79, 8;
	add.s64 	%rd60, %rd5, %rd59;
	ld.global.f64 	%fd173, [%rd60];
	add.s64 	%rd61, %rd4, %rd59;
	ld.global.f64 	%fd174, [%rd61];
	add.s64 	%rd62, %rd6, %rd59;
	ld.global.f64 	%fd175, [%rd62];
	fma.rn.f64 	%fd176, %fd174, %fd175, %fd173;
	add.f64 	%fd541, %fd159, %fd176;
	add.s32 	%r80, %r78, %r59;
	mul.wide.s32 	%rd63, %r80, 8;
	add.s64 	%rd64, %rd5, %rd63;
	ld.global.f64 	%fd177, [%rd64];
	add.s64 	%rd65, %rd4, %rd63;
	ld.global.f64 	%fd178, [%rd65];
	add.s64 	%rd66, %rd6, %rd63;
	ld.global.f64 	%fd179, [%rd66];
	fma.rn.f64 	%fd180, %fd178, %fd179, %fd177;
	add.f64 	%fd542, %fd164, %fd180;
	add.s32 	%r81, %r78, %r53;
	mul.wide.s32 	%rd67, %r81, 8;
	add.s64 	%rd68, %rd4, %rd67;
	ld.global.f64 	%fd181, [%rd68];
	rcp.rn.f64 	%fd182, %fd181;
	add.f64 	%fd543, %fd167, %fd182;
	add.s32 	%r82, %r78, %r54;
	mul.wide.s32 	%rd69, %r82, 8;
	add.s64 	%rd70, %rd4, %rd69;
	ld.global.f64 	%fd183, [%rd70];
	rcp.rn.f64 	%fd184, %fd183;
	add.f64 	%fd544, %fd170, %fd184;
	add.f64 	%fd545, %fd171, %fd174;
	add.f64 	%fd546, %fd172, %fd178;
	add.s32 	%r183, %r183, 2;
	setp.lt.s32 	%p6, %r183, %r197;
	@%p6 bra 	$L__BB0_6;
$L__BB0_7:
	cvta.to.global.u64 	%rd71, %rd16;
	mul.wide.s32 	%rd72, %r1, 4;
	add.s64 	%rd10, %rd71, %rd72;
	ld.global.u32 	%r194, [%rd10];
	ld.global.u32 	%r9, [%rd10+4];
	setp.ge.s32 	%p7, %r194, %r9;
	@%p7 bra 	$L__BB0_13;
	add.s32 	%r10, %r194, 1;
	max.s32 	%r83, %r9, %r10;
	sub.s32 	%r84, %r83, %r194;
	and.b32  	%r85, %r84, 1;
	setp.eq.b32 	%p8, %r85, 1;
	not.pred 	%p9, %p8;
	mov.u32 	%r185, %r194;
	@%p9 bra 	$L__BB0_10;
	mul.wide.s32 	%rd73, %r194, 4;
	add.s64 	%rd74, %rd7, %rd73;
	ld.global.u32 	%r86, [%rd74];
	add.s32 	%r87, %r86, %r58;
	mul.wide.s32 	%rd75, %r87, 8;
	add.s64 	%rd76, %rd5, %rd75;
	ld.global.f64 	%fd186, [%rd76];
	add.s64 	%rd77, %rd4, %rd75;
	ld.global.f64 	%fd187, [%rd77];
	add.s64 	%rd78, %rd6, %rd75;
	ld.global.f64 	%fd188, [%rd78];
	fma.rn.f64 	%fd189, %fd187, %fd188, %fd186;
	add.f64 	%fd541, %fd541, %fd189;
	add.s32 	%r88, %r86, %r60;
	mul.wide.s32 	%rd79, %r88, 8;
	add.s64 	%rd80, %rd5, %rd79;
	ld.global.f64 	%fd190, [%rd80];
	add.s64 	%rd81, %rd4, %rd79;
	ld.global.f64 	%fd191, [%rd81];
	add.s64 	%rd82, %rd6, %rd79;
	ld.global.f64 	%fd192, [%rd82];
	fma.rn.f64 	%fd193, %fd191, %fd192, %fd190;
	add.f64 	%fd542, %fd542, %fd193;
	add.s32 	%r89, %r86, %r55;
	mul.wide.s32 	%rd83, %r89, 8;
	add.s64 	%rd84, %rd4, %rd83;
	ld.global.f64 	%fd194, [%rd84];
	rcp.rn.f64 	%fd195, %fd194;
	add.f64 	%fd543, %fd543, %fd195;
	add.s32 	%r90, %r86, %r56;
	mul.wide.s32 	%rd85, %r90, 8;
	add.s64 	%rd86, %rd4, %rd85;
	ld.global.f64 	%fd196, [%rd86];
	rcp.rn.f64 	%fd197, %fd196;
	add.f64 	%fd544, %fd544, %fd197;
	add.f64 	%fd545, %fd545, %fd187;
	add.f64 	%fd546, %fd546, %fd191;
	mov.u32 	%r185, %r10;
$L__BB0_10:
	setp.ge.s32 	%p10, %r10, %r9;
	@%p10 bra 	$L__BB0_13;
	add.s64 	%rd11, %rd7, 4;
$L__BB0_12:
	mul.wide.s32 	%rd87, %r185, 4;
	add.s64 	%rd88, %rd11, %rd87;
	ld.global.u32 	%r91, [%rd88+-4];
	add.s32 	%r92, %r91, %r58;
	mul.wide.s32 	%rd89, %r92, 8;
	add.s64 	%rd90, %rd5, %rd89;
	ld.global.f64 	%fd198, [%rd90];
	add.s64 	%rd91, %rd4, %rd89;
	ld.global.f64 	%fd199, [%rd91];
	add.s64 	%rd92, %rd6, %rd89;
	ld.global.f64 	%fd200, [%rd92];
	fma.rn.f64 	%fd201, %fd199, %fd200, %fd198;
	add.f64 	%fd202, %fd541, %fd201;
	add.s32 	%r93, %r91, %r60;
	mul.wide.s32 	%rd93, %r93, 8;
	add.s64 	%rd94, %rd5, %rd93;
	ld.global.f64 	%fd203, [%rd94];
	add.s64 	%rd95, %rd4, %rd93;
	ld.global.f64 	%fd204, [%rd95];
	add.s64 	%rd96, %rd6, %rd93;
	ld.global.f64 	%fd205, [%rd96];
	fma.rn.f64 	%fd206, %fd204, %fd205, %fd203;
	add.f64 	%fd207, %fd542, %fd206;
	add.s32 	%r94, %r91, %r55;
	mul.wide.s32 	%rd97, %r94, 8;
	add.s64 	%rd98, %rd4, %rd97;
	ld.global.f64 	%fd208, [%rd98];
	rcp.rn.f64 	%fd209, %fd208;
	add.f64 	%fd210, %fd543, %fd209;
	add.s32 	%r95, %r91, %r56;
	mul.wide.s32 	%rd99, %r95, 8;
	add.s64 	%rd100, %rd4, %rd99;
	ld.global.f64 	%fd211, [%rd100];
	rcp.rn.f64 	%fd212, %fd211;
	add.f64 	%fd213, %fd544, %fd212;
	add.f64 	%fd214, %fd545, %fd199;
	add.f64 	%fd215, %fd546, %fd204;
	ld.global.u32 	%r96, [%rd88];
	add.s32 	%r97, %r96, %r58;
	mul.wide.s32 	%rd101, %r97, 8;
	add.s64 	%rd102, %rd5, %rd101;
	ld.global.f64 	%fd216, [%rd102];
	add.s64 	%rd103, %rd4, %rd101;
	ld.global.f64 	%fd217, [%rd103];
	add.s64 	%rd104, %rd6, %rd101;
	ld.global.f64 	%fd218, [%rd104];
	fma.rn.f64 	%fd219, %fd217, %fd218, %fd216;
	add.f64 	%fd541, %fd202, %fd219;
	add.s32 	%r98, %r96, %r60;
	mul.wide.s32 	%rd105, %r98, 8;
	add.s64 	%rd106, %rd5, %rd105;
	ld.global.f64 	%fd220, [%rd106];
	add.s64 	%rd107, %rd4, %rd105;
	ld.global.f64 	%fd221, [%rd107];
	add.s64 	%rd108, %rd6, %rd105;
	ld.global.f64 	%fd222, [%rd108];
	fma.rn.f64 	%fd223, %fd221, %fd222, %fd220;
	add.f64 	%fd542, %fd207, %fd223;
	add.s32 	%r99, %r96, %r55;
	mul.wide.s32 	%rd109, %r99, 8;
	add.s64 	%rd110, %rd4, %rd109;
	ld.global.f64 	%fd224, [%rd110];
	rcp.rn.f64 	%fd225, %fd224;
	add.f64 	%fd543, %fd210, %fd225;
	add.s32 	%r100, %r96, %r56;
	mul.wide.s32 	%rd111, %r100, 8;
	add.s64 	%rd112, %rd4, %rd111;
	ld.global.f64 	%fd226, [%rd112];
	rcp.rn.f64 	%fd227, %fd226;
	add.f64 	%fd544, %fd213, %fd227;
	add.f64 	%fd545, %fd214, %fd217;
	add.f64 	%fd546, %fd215, %fd221;
	add.s32 	%r185, %r185, 2;
	setp.lt.s32 	%p11, %r185, %r9;
	@%p11 bra 	$L__BB0_12;
$L__BB0_13:
	cvta.to.global.u64 	%rd113, %rd17;
	mul.wide.s32 	%rd114, %r1, 4;
	add.s64 	%rd12, %rd113, %rd114;
	ld.global.u32 	%r196, [%rd12];
	ld.global.u32 	%r15, [%rd12+4];
	setp.ge.s32 	%p12, %r196, %r15;
	mov.f64 	%fd559, 0d0000000000000000;
	mov.f64 	%fd560, %fd559;
	mov.f64 	%fd561, %fd559;
	mov.f64 	%fd562, %fd559;
	@%p12 bra 	$L__BB0_18;
	add.s32 	%r16, %r196, 1;
	max.s32 	%r101, %r15, %r16;
	sub.s32 	%r102, %r101, %r196;
	and.b32  	%r103, %r102, 1;
	setp.eq.b32 	%p13, %r103, 1;
	not.pred 	%p14, %p13;
	mov.f64 	%fd562, 0d0000000000000000;
	mov.u32 	%r187, %r196;
	mov.f64 	%fd561, %fd562;
	mov.f64 	%fd560, %fd562;
	mov.f64 	%fd559, %fd562;
	@%p14 bra 	$L__BB0_16;
	mul.wide.s32 	%rd115, %r196, 4;
	add.s64 	%rd116, %rd1, %rd115;
	ld.global.u32 	%r104, [%rd116];
	add.s32 	%r105, %r104, %r51;
	mul.wide.s32 	%rd117, %r105, 8;
	add.s64 	%rd118, %rd6, %rd117;
	ld.global.f64 	%fd231, [%rd118];
	add.s64 	%rd119, %rd5, %rd117;
	ld.global.f64 	%fd232, [%rd119];
	add.s64 	%rd120, %rd4, %rd117;
	ld.global.f64 	%fd233, [%rd120];
	div.rn.f64 	%fd234, %fd232, %fd233;
	add.f64 	%fd235, %fd231, %fd234;
	add.f64 	%fd559, %fd235, 0d0000000000000000;
	add.s32 	%r106, %r104, %r52;
	mul.wide.s32 	%rd121, %r106, 8;
	add.s64 	%rd122, %rd6, %rd121;
	ld.global.f64 	%fd236, [%rd122];
	add.s64 	%rd123, %rd5, %rd121;
	ld.global.f64 	%fd237, [%rd123];
	add.s64 	%rd124, %rd4, %rd121;
	ld.global.f64 	%fd238, [%rd124];
	div.rn.f64 	%fd239, %fd237, %fd238;
	add.f64 	%fd240, %fd236, %fd239;
	add.f64 	%fd560, %fd240, 0d0000000000000000;
	rcp.rn.f64 	%fd241, %fd233;
	add.f64 	%fd561, %fd241, 0d0000000000000000;
	rcp.rn.f64 	%fd242, %fd238;
	add.f64 	%fd562, %fd242, 0d0000000000000000;
	mov.u32 	%r187, %r16;
$L__BB0_16:
	setp.ge.s32 	%p15, %r16, %r15;
	@%p15 bra 	$L__BB0_18;
$L__BB0_17:
	mul.wide.s32 	%rd125, %r187, 4;
	add.s64 	%rd126, %rd1, %rd125;
	ld.global.u32 	%r107, [%rd126];
	add.s32 	%r108, %r107, %r51;
	mul.wide.s32 	%rd127, %r108, 8;
	add.s64 	%rd128, %rd6, %rd127;
	ld.global.f64 	%fd243, [%rd128];
	add.s64 	%rd129, %rd5, %rd127;
	ld.global.f64 	%fd244, [%rd129];
	add.s64 	%rd130, %rd4, %rd127;
	ld.global.f64 	%fd245, [%rd130];
	div.rn.f64 	%fd246, %fd244, %fd245;
	add.f64 	%fd247, %fd243, %fd246;
	add.f64 	%fd248, %fd559, %fd247;
	add.s32 	%r109, %r107, %r52;
	mul.wide.s32 	%rd131, %r109, 8;
	add.s64 	%rd132, %rd6, %rd131;
	ld.global.f64 	%fd249, [%rd132];
	add.s64 	%rd133, %rd5, %rd131;
	ld.global.f64 	%fd250, [%rd133];
	add.s64 	%rd134, %rd4, %rd131;
	ld.global.f64 	%fd251, [%rd134];
	div.rn.f64 	%fd252, %fd250, %fd251;
	add.f64 	%fd253, %fd249, %fd252;
	add.f64 	%fd254, %fd560, %fd253;
	rcp.rn.f64 	%fd255, %fd245;
	add.f64 	%fd256, %fd561, %fd255;
	rcp.rn.f64 	%fd257, %fd251;
	add.f64 	%fd258, %fd562, %fd257;
	ld.global.u32 	%r110, [%rd126+4];
	add.s32 	%r111, %r110, %r51;
	mul.wide.s32 	%rd135, %r111, 8;
	add.s64 	%rd136, %rd6, %rd135;
	ld.global.f64 	%fd259, [%rd136];
	add.s64 	%rd137, %rd5, %rd135;
	ld.global.f64 	%fd260, [%rd137];
	add.s64 	%rd138, %rd4, %rd135;
	ld.global.f64 	%fd261, [%rd138];
	div.rn.f64 	%fd262, %fd260, %fd261;
	add.f64 	%fd263, %fd259, %fd262;
	add.f64 	%fd559, %fd248, %fd263;
	add.s32 	%r112, %r110, %r52;
	mul.wide.s32 	%rd139, %r112, 8;
	add.s64 	%rd140, %rd6, %rd139;
	ld.global.f64 	%fd264, [%rd140];
	add.s64 	%rd141, %rd5, %rd139;
	ld.global.f64 	%fd265, [%rd141];
	add.s64 	%rd142, %rd4, %rd139;
	ld.global.f64 	%fd266, [%rd142];
	div.rn.f64 	%fd267, %fd265, %fd266;
	add.f64 	%fd268, %fd264, %fd267;
	add.f64 	%fd560, %fd254, %fd268;
	rcp.rn.f64 	%fd269, %fd261;
	add.f64 	%fd561, %fd256, %fd269;
	rcp.rn.f64 	%fd270, %fd266;
	add.f64 	%fd562, %fd258, %fd270;
	add.s32 	%r187, %r187, 2;
	setp.lt.s32 	%p16, %r187, %r15;
	@%p16 bra 	$L__BB0_17;
$L__BB0_18:
	setp.ge.s32 	%p17, %r199, %r197;
	cvta.to.global.u64 	%rd143, %rd18;
	mul.wide.s32 	%rd144, %r1, 8;
	add.s64 	%rd145, %rd143, %rd144;
	ld.global.f64 	%fd271, [%rd145];
	div.rn.f64 	%fd272, %fd271, %fd139;
	sub.f64 	%fd585, %fd559, %fd272;
	cvta.to.global.u64 	%rd146, %rd19;
	add.s64 	%rd147, %rd146, %rd144;
	ld.global.f64 	%fd273, [%rd147];
	div.rn.f64 	%fd274, %fd273, %fd139;
	sub.f64 	%fd586, %fd560, %fd274;
	@%p17 bra 	$L__BB0_27;
	add.s32 	%r113, %r199, 1;
	max.s32 	%r114, %r197, %r113;
	sub.s32 	%r20, %r114, %r199;
	and.b32  	%r21, %r20, 3;
	sub.s32 	%r115, %r199, %r114;
	setp.gt.u32 	%p18, %r115, -4;
	mov.u32 	%r190, %r199;
	@%p18 bra 	$L__BB0_22;
	add.s64 	%rd13, %rd2, 8;
	and.b32  	%r116, %r20, -4;
	neg.s32 	%r188, %r116;
	mov.u32 	%r190, %r199;
$L__BB0_21:
	.pragma "nounroll";
	mul.wide.s32 	%rd148, %r190, 4;
	add.s64 	%rd149, %rd13, %rd148;
	ld.global.u32 	%r117, [%rd149+-8];
	add.s32 	%r118, %r117, %r53;
	mul.wide.s32 	%rd150, %r118, 8;
	add.s64 	%rd151, %rd6, %rd150;
	ld.global.f64 	%fd276, [%rd151];
	add.s64 	%rd152, %rd5, %rd150;
	ld.global.f64 	%fd277, [%rd152];
	add.s64 	%rd153, %rd4, %rd150;
	ld.global.f64 	%fd278, [%rd153];
	div.rn.f64 	%fd279, %fd277, %fd278;
	add.f64 	%fd280, %fd276, %fd279;
	sub.f64 	%fd281, %fd585, %fd280;
	add.s32 	%r119, %r117, %r54;
	mul.wide.s32 	%rd154, %r119, 8;
	add.s64 	%rd155, %rd6, %rd154;
	ld.global.f64 	%fd282, [%rd155];
	add.s64 	%rd156, %rd5, %rd154;
	ld.global.f64 	%fd283, [%rd156];
	add.s64 	%rd157, %rd4, %rd154;
	ld.global.f64 	%fd284, [%rd157];
	div.rn.f64 	%fd285, %fd283, %fd284;
	add.f64 	%fd286, %fd282, %fd285;
	sub.f64 	%fd287, %fd586, %fd286;
	ld.global.u32 	%r120, [%rd149+-4];
	add.s32 	%r121, %r120, %r53;
	mul.wide.s32 	%rd158, %r121, 8;
	add.s64 	%rd159, %rd6, %rd158;
	ld.global.f64 	%fd288, [%rd159];
	add.s64 	%rd160, %rd5, %rd158;
	ld.global.f64 	%fd289, [%rd160];
	add.s64 	%rd161, %rd4, %rd158;
	ld.global.f64 	%fd290, [%rd161];
	div.rn.f64 	%fd291, %fd289, %fd290;
	add.f64 	%fd292, %fd288, %fd291;
	sub.f64 	%fd293, %fd281, %fd292;
	add.s32 	%r122, %r120, %r54;
	mul.wide.s32 	%rd162, %r122, 8;
	add.s64 	%rd163, %rd6, %rd162;
	ld.global.f64 	%fd294, [%rd163];
	add.s64 	%rd164, %rd5, %rd162;
	ld.global.f64 	%fd295, [%rd164];
	add.s64 	%rd165, %rd4, %rd162;
	ld.global.f64 	%fd296, [%rd165];
	div.rn.f64 	%fd297, %fd295, %fd296;
	add.f64 	%fd298, %fd294, %fd297;
	sub.f64 	%fd299, %fd287, %fd298;
	ld.global.u32 	%r123, [%rd149];
	add.s32 	%r124, %r123, %r53;
	mul.wide.s32 	%rd166, %r124, 8;
	add.s64 	%rd167, %rd6, %rd166;
	ld.global.f64 	%fd300, [%rd167];
	add.s64 	%rd168, %rd5, %rd166;
	ld.global.f64 	%fd301, [%rd168];
	add.s64 	%rd169, %rd4, %rd166;
	ld.global.f64 	%fd302, [%rd169];
	div.rn.f64 	%fd303, %fd301, %fd302;
	add.f64 	%fd304, %fd300, %fd303;
	sub.f64 	%fd305, %fd293, %fd304;
	add.s32 	%r125, %r123, %r54;
	mul.wide.s32 	%rd170, %r125, 8;
	add.s64 	%rd171, %rd6, %rd170;
	ld.global.f64 	%fd306, [%rd171];
	add.s64 	%rd172, %rd5, %rd170;
	ld.global.f64 	%fd307, [%rd172];
	add.s64 	%rd173, %rd4, %rd170;
	ld.global.f64 	%fd308, [%rd173];
	div.rn.f64 	%fd309, %fd307, %fd308;
	add.f64 	%fd310, %fd306, %fd309;
	sub.f64 	%fd311, %fd299, %fd310;
	ld.global.u32 	%r126, [%rd149+4];
	add.s32 	%r127, %r126, %r53;
	mul.wide.s32 	%rd174, %r127, 8;
	add.s64 	%rd175, %rd6, %rd174;
	ld.global.f64 	%fd312, [%rd175];
	add.s64 	%rd176, %rd5, %rd174;
	ld.global.f64 	%fd313, [%rd176];
	add.s64 	%rd177, %rd4, %rd174;
	ld.global.f64 	%fd314, [%rd177];
	div.rn.f64 	%fd315, %fd313, %fd314;
	add.f64 	%fd316, %fd312, %fd315;
	sub.f64 	%fd585, %fd305, %fd316;
	add.s32 	%r128, %r126, %r54;
	mul.wide.s32 	%rd178, %r128, 8;
	add.s64 	%rd179, %rd6, %rd178;
	ld.global.f64 	%fd317, [%rd179];
	add.s64 	%rd180, %rd5, %rd178;
	ld.global.f64 	%fd318, [%rd180];
	add.s64 	%rd181, %rd4, %rd178;
	ld.global.f64 	%fd319, [%rd181];
	div.rn.f64 	%fd320, %fd318, %fd319;
	add.f64 	%fd321, %fd317, %fd320;
	sub.f64 	%fd586, %fd311, %fd321;
	add.s32 	%r190, %r190, 4;
	add.s32 	%r188, %r188, 4;
	setp.ne.s32 	%p19, %r188, 0;
	@%p19 bra 	$L__BB0_21;
$L__BB0_22:
	setp.eq.s32 	%p20, %r21, 0;
	@%p20 bra 	$L__BB0_27;
	setp.eq.s32 	%p21, %r21, 1;
	@%p21 bra 	$L__BB0_25;
	mul.wide.s32 	%rd182, %r190, 4;
	add.s64 	%rd183, %rd2, %rd182;
	ld.global.u32 	%r129, [%rd183];
	add.s32 	%r130, %r129, %r53;
	mul.wide.s32 	%rd184, %r130, 8;
	add.s64 	%rd185, %rd6, %rd184;
	ld.global.f64 	%fd323, [%rd185];
	add.s64 	%rd186, %rd5, %rd184;
	ld.global.f64 	%fd324, [%rd186];
	add.s64 	%rd187, %rd4, %rd184;
	ld.global.f64 	%fd325, [%rd187];
	div.rn.f64 	%fd326, %fd324, %fd325;
	add.f64 	%fd327, %fd323, %fd326;
	sub.f64 	%fd328, %fd585, %fd327;
	add.s32 	%r131, %r129, %r54;
	mul.wide.s32 	%rd188, %r131, 8;
	add.s64 	%rd189, %rd6, %rd188;
	ld.global.f64 	%fd329, [%rd189];
	add.s64 	%rd190, %rd5, %rd188;
	ld.global.f64 	%fd330, [%rd190];
	add.s64 	%rd191, %rd4, %rd188;
	ld.global.f64 	%fd331, [%rd191];
	div.rn.f64 	%fd332, %fd330, %fd331;
	add.f64 	%fd333, %fd329, %fd332;
	sub.f64 	%fd334, %fd586, %fd333;
	ld.global.u32 	%r132, [%rd183+4];
	add.s32 	%r133, %r132, %r53;
	mul.wide.s32 	%rd192, %r133, 8;
	add.s64 	%rd193, %rd6, %rd192;
	ld.global.f64 	%fd335, [%rd193];
	add.s64 	%rd194, %rd5, %rd192;
	ld.global.f64 	%fd336, [%rd194];
	add.s64 	%rd195, %rd4, %rd192;
	ld.global.f64 	%fd337, [%rd195];
	div.rn.f64 	%fd338, %fd336, %fd337;
	add.f64 	%fd339, %fd335, %fd338;
	sub.f64 	%fd585, %fd328, %fd339;
	add.s32 	%r134, %r132, %r54;
	mul.wide.s32 	%rd196, %r134, 8;
	add.s64 	%rd197, %rd6, %rd196;
	ld.global.f64 	%fd340, [%rd197];
	add.s64 	%rd198, %rd5, %rd196;
	ld.global.f64 	%fd341, [%rd198];
	add.s64 	%rd199, %rd4, %rd196;
	ld.global.f64 	%fd342, [%rd199];
	div.rn.f64 	%fd343, %fd341, %fd342;
	add.f64 	%fd344, %fd340, %fd343;
	sub.f64 	%fd586, %fd334, %fd344;
	add.s32 	%r190, %r190, 2;
$L__BB0_25:
	and.b32  	%r135, %r20, 1;
	setp.eq.b32 	%p22, %r135, 1;
	not.pred 	%p23, %p22;
	@%p23 bra 	$L__BB0_27;
	mul.wide.s32 	%rd200, %r190, 4;
	add.s64 	%rd201, %rd2, %rd200;
	ld.global.u32 	%r136, [%rd201];
	add.s32 	%r137, %r136, %r53;
	mul.wide.s32 	%rd202, %r137, 8;
	add.s64 	%rd203, %rd6, %rd202;
	ld.global.f64 	%fd345, [%rd203];
	add.s64 	%rd204, %rd5, %rd202;
	ld.global.f64 	%fd346, [%rd204];
	add.s64 	%rd205, %rd4, %rd202;
	ld.global.f64 	%fd347, [%rd205];
	div.rn.f64 	%fd348, %fd346, %fd347;
	add.f64 	%fd349, %fd345, %fd348;
	sub.f64 	%fd585, %fd585, %fd349;
	add.s32 	%r138, %r136, %r54;
	mul.wide.s32 	%rd206, %r138, 8;
	add.s64 	%rd207, %rd6, %rd206;
	ld.global.f64 	%fd350, [%rd207];
	add.s64 	%rd208, %rd5, %rd206;
	ld.global.f64 	%fd351, [%rd208];
	add.s64 	%rd209, %rd4, %rd206;
	ld.global.f64 	%fd352, [%rd209];
	div.rn.f64 	%fd353, %fd351, %fd352;
	add.f64 	%fd354, %fd350, %fd353;
	sub.f64 	%fd586, %fd586, %fd354;
$L__BB0_27:
	@%p7 bra 	$L__BB0_36;
	add.s32 	%r139, %r194, 1;
	max.s32 	%r140, %r9, %r139;
	sub.s32 	%r30, %r140, %r194;
	and.b32  	%r31, %r30, 3;
	sub.s32 	%r141, %r194, %r140;
	setp.gt.u32 	%p25, %r141, -4;
	@%p25 bra 	$L__BB0_31;
	add.s64 	%rd14, %rd7, 8;
	and.b32  	%r142, %r30, -4;
	neg.s32 	%r192, %r142;
$L__BB0_30:
	.pragma "nounroll";
	mul.wide.s32 	%rd210, %r194, 4;
	add.s64 	%rd211, %rd14, %rd210;
	ld.global.u32 	%r143, [%rd211+-8];
	add.s32 	%r144, %r143, %r55;
	mul.wide.s32 	%rd212, %r144, 8;
	add.s64 	%rd213, %rd6, %rd212;
	ld.global.f64 	%fd356, [%rd213];
	add.s64 	%rd214, %rd5, %rd212;
	ld.global.f64 	%fd357, [%rd214];
	add.s64 	%rd215, %rd4, %rd212;
	ld.global.f64 	%fd358, [%rd215];
	div.rn.f64 	%fd359, %fd357, %fd358;
	add.f64 	%fd360, %fd356, %fd359;
	sub.f64 	%fd361, %fd585, %fd360;
	add.s32 	%r145, %r143, %r56;
	mul.wide.s32 	%rd216, %r145, 8;
	add.s64 	%rd217, %rd6, %rd216;
	ld.global.f64 	%fd362, [%rd217];
	add.s64 	%rd218, %rd5, %rd216;
	ld.global.f64 	%fd363, [%rd218];
	add.s64 	%rd219, %rd4, %rd216;
	ld.global.f64 	%fd364, [%rd219];
	div.rn.f64 	%fd365, %fd363, %fd364;
	add.f64 	%fd366, %fd362, %fd365;
	sub.f64 	%fd367, %fd586, %fd366;
	ld.global.u32 	%r146, [%rd211+-4];
	add.s32 	%r147, %r146, %r55;
	mul.wide.s32 	%rd220, %r147, 8;
	add.s64 	%rd221, %rd6, %rd220;
	ld.global.f64 	%fd368, [%rd221];
	add.s64 	%rd222, %rd5, %rd220;
	ld.global.f64 	%fd369, [%rd222];
	add.s64 	%rd223, %rd4, %rd220;
	ld.global.f64 	%fd370, [%rd223];
	div.rn.f64 	%fd371, %fd369, %fd370;
	add.f64 	%fd372, %fd368, %fd371;
	sub.f64 	%fd373, %fd361, %fd372;
	add.s32 	%r148, %r146, %r56;
	mul.wide.s32 	%rd224, %r148, 8;
	add.s64 	%rd225, %rd6, %rd224;
	ld.global.f64 	%fd374, [%rd225];
	add.s64 	%rd226, %rd5, %rd224;
	ld.global.f64 	%fd375, [%rd226];
	add.s64 	%rd227, %rd4, %rd224;
	ld.global.f64 	%fd376, [%rd227];
	div.rn.f64 	%fd377, %fd375, %fd376;
	add.f64 	%fd378, %fd374, %fd377;
	sub.f64 	%fd379, %fd367, %fd378;
	ld.global.u32 	%r149, [%rd211];
	add.s32 	%r150, %r149, %r55;
	mul.wide.s32 	%rd228, %r150, 8;
	add.s64 	%rd229, %rd6, %rd228;
	ld.global.f64 	%fd380, [%rd229];
	add.s64 	%rd230, %rd5, %rd228;
	ld.global.f64 	%fd381, [%rd230];
	add.s64 	%rd231, %rd4, %rd228;
	ld.global.f64 	%fd382, [%rd231];
	div.rn.f64 	%fd383, %fd381, %fd382;
	add.f64 	%fd384, %fd380, %fd383;
	sub.f64 	%fd385, %fd373, %fd384;
	add.s32 	%r151, %r149, %r56;
	mul.wide.s32 	%rd232, %r151, 8;
	add.s64 	%rd233, %rd6, %rd232;
	ld.global.f64 	%fd386, [%rd233];
	add.s64 	%rd234, %rd5, %rd232;
	ld.global.f64 	%fd387, [%rd234];
	add.s64 	%rd235, %rd4, %rd232;
	ld.global.f64 	%fd388, [%rd235];
	div.rn.f64 	%fd389, %fd387, %fd388;
	add.f64 	%fd390, %fd386, %fd389;
	sub.f64 	%fd391, %fd379, %fd390;
	ld.global.u32 	%r152, [%rd211+4];
	add.s32 	%r153, %r152, %r55;
	mul.wide.s32 	%rd236, %r153, 8;
	add.s64 	%rd237, %rd6, %rd236;
	ld.global.f64 	%fd392, [%rd237];
	add.s64 	%rd238, %rd5, %rd236;
	ld.global.f64 	%fd393, [%rd238];
	add.s64 	%rd239, %rd4, %rd236;
	ld.global.f64 	%fd394, [%rd239];
	div.rn.f64 	%fd395, %fd393, %fd394;
	add.f64 	%fd396, %fd392, %fd395;
	sub.f64 	%fd585, %fd385, %fd396;
	add.s32 	%r154, %r152, %r56;
	mul.wide.s32 	%rd240, %r154, 8;
	add.s64 	%rd241, %rd6, %rd240;
	ld.global.f64 	%fd397, [%rd241];
	add.s64 	%rd242, %rd5, %rd240;
	ld.global.f64 	%fd398, [%rd242];
	add.s64 	%rd243, %rd4, %rd240;
	ld.global.f64 	%fd399, [%rd243];
	div.rn.f64 	%fd400, %fd398, %fd399;
	add.f64 	%fd401, %fd397, %fd400;
	sub.f64 	%fd586, %fd391, %fd401;
	add.s32 	%r194, %r194, 4;
	add.s32 	%r192, %r192, 4;
	setp.ne.s32 	%p26, %r192, 0;
	@%p26 bra 	$L__BB0_30;
$L__BB0_31:
	setp.eq.s32 	%p27, %r31, 0;
	@%p27 bra 	$L__BB0_36;
	setp.eq.s32 	%p28, %r31, 1;
	@%p28 bra 	$L__BB0_34;
	mul.wide.s32 	%rd244, %r194, 4;
	add.s64 	%rd245, %rd7, %rd244;
	ld.global.u32 	%r155, [%rd245];
	add.s32 	%r156, %r155, %r55;
	mul.wide.s32 	%rd246, %r156, 8;
	add.s64 	%rd247, %rd6, %rd246;
	ld.global.f64 	%fd403, [%rd247];
	add.s64 	%rd248, %rd5, %rd246;
	ld.global.f64 	%fd404, [%rd248];
	add.s64 	%rd249, %rd4, %rd246;
	ld.global.f64 	%fd405, [%rd249];
	div.rn.f64 	%fd406, %fd404, %fd405;
	add.f64 	%fd407, %fd403, %fd406;
	sub.f64 	%fd408, %fd585, %fd407;
	add.s32 	%r157, %r155, %r56;
	mul.wide.s32 	%rd250, %r157, 8;
	add.s64 	%rd251, %rd6, %rd250;
	ld.global.f64 	%fd409, [%rd251];
	add.s64 	%rd252, %rd5, %rd250;
	ld.global.f64 	%fd410, [%rd252];
	add.s64 	%rd253, %rd4, %rd250;
	ld.global.f64 	%fd411, [%rd253];
	div.rn.f64 	%fd412, %fd410, %fd411;
	add.f64 	%fd413, %fd409, %fd412;
	sub.f64 	%fd414, %fd586, %fd413;
	ld.global.u32 	%r158, [%rd245+4];
	add.s32 	%r159, %r158, %r55;
	mul.wide.s32 	%rd254, %r159, 8;
	add.s64 	%rd255, %rd6, %rd254;
	ld.global.f64 	%fd415, [%rd255];
	add.s64 	%rd256, %rd5, %rd254;
	ld.global.f64 	%fd416, [%rd256];
	add.s64 	%rd257, %rd4, %rd254;
	ld.global.f64 	%fd417, [%rd257];
	div.rn.f64 	%fd418, %fd416, %fd417;
	add.f64 	%fd419, %fd415, %fd418;
	sub.f64 	%fd585, %fd408, %fd419;
	add.s32 	%r160, %r158, %r56;
	mul.wide.s32 	%rd258, %r160, 8;
	add.s64 	%rd259, %rd6, %rd258;
	ld.global.f64 	%fd420, [%rd259];
	add.s64 	%rd260, %rd5, %rd258;
	ld.global.f64 	%fd421, [%rd260];
	add.s64 	%rd261, %rd4, %rd258;
	ld.global.f64 	%fd422, [%rd261];
	div.rn.f64 	%fd423, %fd421, %fd422;
	add.f64 	%fd424, %fd420, %fd423;
	sub.f64 	%fd586, %fd414, %fd424;
	add.s32 	%r194, %r194, 2;
$L__BB0_34:
	and.b32  	%r161, %r30, 1;
	setp.eq.b32 	%p29, %r161, 1;
	not.pred 	%p30, %p29;
	@%p30 bra 	$L__BB0_36;
	mul.wide.s32 	%rd262, %r194, 4;
	add.s64 	%rd263, %rd7, %rd262;
	ld.global.u32 	%r162, [%rd263];
	add.s32 	%r163, %r162, %r55;
	mul.wide.s32 	%rd264, %r163, 8;
	add.s64 	%rd265, %rd6, %rd264;
	ld.global.f64 	%fd425, [%rd265];
	add.s64 	%rd266, %rd5, %rd264;
	ld.global.f64 	%fd426, [%rd266];
	add.s64 	%rd267, %rd4, %rd264;
	ld.global.f64 	%fd427, [%rd267];
	div.rn.f64 	%fd428, %fd426, %fd427;
	add.f64 	%fd429, %fd425, %fd428;
	sub.f64 	%fd585, %fd585, %fd429;
	add.s32 	%r164, %r162, %r56;
	mul.wide.s32 	%rd268, %r164, 8;
	add.s64 	%rd269, %rd6, %rd268;
	ld.global.f64 	%fd430, [%rd269];
	add.s64 	%rd270, %rd5, %rd268;
	ld.global.f64 	%fd431, [%rd270];
	add.s64 	%rd271, %rd4, %rd268;
	ld.global.f64 	%fd432, [%rd271];
	div.rn.f64 	%fd433, %fd431, %fd432;
	add.f64 	%fd434, %fd430, %fd433;
	sub.f64 	%fd586, %fd586, %fd434;
$L__BB0_36:
	div.rn.f64 	%fd435, %fd541, %fd545;
	cvta.to.global.u64 	%rd272, %rd20;
	mul.wide.s32 	%rd273, %r1, 8;
	add.s64 	%rd274, %rd272, %rd273;
	ld.global.f64 	%fd436, [%rd274];
	mul.f64 	%fd437, %fd435, %fd436;
	sub.f64 	%fd438, %fd585, %fd437;
	cvta.to.global.u64 	%rd275, %rd21;
	add.s64 	%rd276, %rd275, %rd273;
	ld.global.f64 	%fd439, [%rd276];
	fma.rn.f64 	%fd440, %fd435, %fd439, %fd586;
	add.f64 	%fd441, %fd543, %fd561;
	mul.f64 	%fd442, %fd436, %fd436;
	div.rn.f64 	%fd443, %fd442, %fd545;
	add.f64 	%fd444, %fd441, %fd443;
	neg.f64 	%fd445, %fd436;
	div.rn.f64 	%fd446, %fd439, %fd545;
	mul.f64 	%fd447, %fd446, %fd445;
	add.f64 	%fd448, %fd544, %fd562;
	mul.f64 	%fd449, %fd439, %fd439;
	div.rn.f64 	%fd450, %fd449, %fd545;
	add.f64 	%fd451, %fd448, %fd450;
	div.rn.f64 	%fd452, %fd447, %fd444;
	mul.f64 	%fd453, %fd438, %fd452;
	sub.f64 	%fd454, %fd440, %fd453;
	mul.f64 	%fd455, %fd447, %fd452;
	sub.f64 	%fd456, %fd451, %fd455;
	div.rn.f64 	%fd135, %fd454, %fd456;
	mul.f64 	%fd457, %fd447, %fd135;
	sub.f64 	%fd458, %fd438, %fd457;
	div.rn.f64 	%fd136, %fd458, %fd444;
	mul.f64 	%fd459, %fd436, %fd136;
	mul.f64 	%fd460, %fd439, %fd135;
	sub.f64 	%fd461, %fd459, %fd460;
	div.rn.f64 	%fd462, %fd461, %fd545;
	add.f64 	%fd137, %fd435, %fd462;
	div.rn.f64 	%fd138, %fd542, %fd546;
	@%p12 bra 	$L__BB0_39;
$L__BB0_37:
	mul.wide.s32 	%rd277, %r196, 4;
	add.s64 	%rd278, %rd1, %rd277;
	ld.global.u32 	%r165, [%rd278];
	add.s32 	%r166, %r165, %r51;
	mul.wide.s32 	%rd279, %r166, 8;
	add.s64 	%rd280, %rd6, %rd279;
	ld.global.f64 	%fd463, [%rd280];
	add.s64 	%rd281, %rd5, %rd279;
	ld.global.f64 	%fd464, [%rd281];
	sub.f64 	%fd465, %fd464, %fd136;
	add.s64 	%rd282, %rd4, %rd279;
	ld.global.f64 	%fd466, [%rd282];
	div.rn.f64 	%fd467, %fd465, %fd466;
	add.f64 	%fd468, %fd463, %fd467;
	add.s64 	%rd283, %rd3, %rd279;
	st.global.f64 	[%rd283], %fd468;
	add.s32 	%r167, %r165, %r52;
	mul.wide.s32 	%rd284, %r167, 8;
	add.s64 	%rd285, %rd6, %rd284;
	ld.global.f64 	%fd469, [%rd285];
	add.s64 	%rd286, %rd5, %rd284;
	ld.global.f64 	%fd470, [%rd286];
	sub.f64 	%fd471, %fd470, %fd135;
	add.s64 	%rd287, %rd4, %rd284;
	ld.global.f64 	%fd472, [%rd287];
	div.rn.f64 	%fd473, %fd471, %fd472;
	add.f64 	%fd474, %fd469, %fd473;
	add.s64 	%rd288, %rd3, %rd284;
	st.global.f64 	[%rd288], %fd474;
	add.s32 	%r196, %r196, 1;
	ld.global.u32 	%r168, [%rd12+4];
	setp.lt.s32 	%p32, %r196, %r168;
	@%p32 bra 	$L__BB0_37;
	ld.global.u32 	%r199, [%rd8];
	ld.global.u32 	%r197, [%rd8+4];
$L__BB0_39:
	setp.ge.s32 	%p33, %r199, %r197;
	@%p33 bra 	$L__BB0_41;
$L__BB0_40:
	mul.wide.s32 	%rd289, %r199, 4;
	add.s64 	%rd290, %rd2, %rd289;
	ld.global.u32 	%r169, [%rd290];
	add.s32 	%r170, %r169, %r53;
	mul.wide.s32 	%rd291, %r170, 8;
	add.s64 	%rd292, %rd6, %rd291;
	ld.global.f64 	%fd475, [%rd292];
	add.s64 	%rd293, %rd5, %rd291;
	ld.global.f64 	%fd476, [%rd293];
	add.f64 	%fd477, %fd136, %fd476;
	add.s64 	%rd294, %rd4, %rd291;
	ld.global.f64 	%fd478, [%rd294];
	div.rn.f64 	%fd479, %fd477, %fd478;
	add.f64 	%fd480, %fd475, %fd479;
	add.s64 	%rd295, %rd3, %rd291;
	st.global.f64 	[%rd295], %fd480;
	add.s32 	%r171, %r169, %r54;
	mul.wide.s32 	%rd296, %r171, 8;
	add.s64 	%rd297, %rd6, %rd296;
	ld.global.f64 	%fd481, [%rd297];
	add.s64 	%rd298, %rd5, %rd296;
	ld.global.f64 	%fd482, [%rd298];
	add.f64 	%fd483, %fd135, %fd482;
	add.s64 	%rd299, %rd4, %rd296;
	ld.global.f64 	%fd484, [%rd299];
	div.rn.f64 	%fd485, %fd483, %fd484;
	add.f64 	%fd486, %fd481, %fd485;
	add.s64 	%rd300, %rd3, %rd296;
	st.global.f64 	[%rd300], %fd486;
	add.s32 	%r172, %r169, %r57;
	mul.wide.s32 	%rd301, %r172, 8;
	add.s64 	%rd302, %rd3, %rd301;
	st.global.f64 	[%rd302], %fd137;
	add.s32 	%r173, %r169, %r59;
	mul.wide.s32 	%rd303, %r173, 8;
	add.s64 	%rd304, %rd3, %rd303;
	st.global.f64 	[%rd304], %fd138;
	add.s32 	%r199, %r199, 1;
	ld.global.u32 	%r174, [%rd8+4];
	setp.lt.s32 	%p34, %r199, %r174;
	@%p34 bra 	$L__BB0_40;
$L__BB0_41:
	ld.global.u32 	%r200, [%rd10];
	ld.global.u32 	%r175, [%rd10+4];
	setp.ge.s32 	%p35, %r200, %r175;
	@%p35 bra 	$L__BB0_43;
$L__BB0_42:
	mul.wide.s32 	%rd305, %r200, 4;
	add.s64 	%rd306, %rd7, %rd305;
	ld.global.u32 	%r176, [%rd306];
	add.s32 	%r177, %r176, %r55;
	mul.wide.s32 	%rd307, %r177, 8;
	add.s64 	%rd308, %rd6, %rd307;
	ld.global.f64 	%fd487, [%rd308];
	add.s64 	%rd309, %rd5, %rd307;
	ld.global.f64 	%fd488, [%rd309];
	add.f64 	%fd489, %fd136, %fd488;
	add.s64 	%rd310, %rd4, %rd307;
	ld.global.f64 	%fd490, [%rd310];
	div.rn.f64 	%fd491, %fd489, %fd490;
	add.f64 	%fd492, %fd487, %fd491;
	add.s64 	%rd311, %rd3, %rd307;
	st.global.f64 	[%rd311], %fd492;
	add.s32 	%r178, %r176, %r56;
	mul.wide.s32 	%rd312, %r178, 8;
	add.s64 	%rd313, %rd6, %rd312;
	ld.global.f64 	%fd493, [%rd313];
	add.s64 	%rd314, %rd5, %rd312;
	ld.global.f64 	%fd494, [%rd314];
	add.f64 	%fd495, %fd135, %fd494;
	add.s64 	%rd315, %rd4, %rd312;
	ld.global.f64 	%fd496, [%rd315];
	div.rn.f64 	%fd497, %fd495, %fd496;
	add.f64 	%fd498, %fd493, %fd497;
	add.s64 	%rd316, %rd3, %rd312;
	st.global.f64 	[%rd316], %fd498;
	add.s32 	%r179, %r176, %r58;
	mul.wide.s32 	%rd317, %r179, 8;
	add.s64 	%rd318, %rd3, %rd317;
	st.global.f64 	[%rd318], %fd137;
	add.s32 	%r180, %r176, %r60;
	mul.wide.s32 	%rd319, %r180, 8;
	add.s64 	%rd320, %rd3, %rd319;
	st.global.f64 	[%rd320], %fd138;
	add.s32 	%r200, %r200, 1;
	ld.global.u32 	%r181, [%rd10+4];
	setp.lt.s32 	%p36, %r200, %r181;
	@%p36 bra 	$L__BB0_42;
$L__BB0_43:
	ret;

}


// ===== COMPILED SASS (sm_100) =====

	.target	sm_100

	.elftype	@"ET_EXEC"


//--------------------- .note.nv.tkinfo           --------------------------
	.section	.note.nv.tkinfo,"",@"SHT_NOTE"
	.sectionflags	@"SHF_NOTE_NV_TKINFO"
	.tkinfo
        /*0018*/ 	.word	0x00000002
        /*0030*/ 	.string	""
        /*0030*/ 	.string	"ptxas"
        /*0030*/ 	.string	"Cuda compilation tools, release 13.0, V13.0.88"
        /*0030*/ 	.string	"Build cuda_13.0.r13.0/compiler.36424714_0"
        /*0030*/ 	.string	"-arch sm_100 -m 64 "



//--------------------- .note.nv.cuinfo           --------------------------
	.section	.note.nv.cuinfo,"",@"SHT_NOTE"
	.sectionflags	@"SHF_NOTE_NV_CUINFO"
        /*0018*/ 	.short	0x0002
        /*001a*/ 	.short	0x0064
        /*001c*/ 	.short	0x0082
	.zero		2


//--------------------- .nv.info                  --------------------------
	.section	.nv.info,"",@"SHT_CUDA_INFO"
	.align	4


	//----- nvinfo : EIATTR_REGCOUNT
	.align		4
        /*0000*/ 	.byte	0x04, 0x2f
        /*0002*/ 	.short	(.L_1 - .L_0)
	.align		4
.L_0:
        /*0004*/ 	.word	index@(_Z17update_bus_kerneldiiiiiiiiiiiPiS_S_S_S_S_PdS0_S0_S0_S0_S0_S0_S0_)
        /*0008*/ 	.word	0x00000046


	//----- nvinfo : EIATTR_FRAME_SIZE
	.align		4
.L_1:
        /*000c*/ 	.byte	0x04, 0x11
        /*000e*/ 	.short	(.L_3 - .L_2)
	.align		4
.L_2:
        /*0010*/ 	.word	index@($__internal_1_$__cuda_sm20_div_rn_f64_full)
        /*0014*/ 	.word	0x00000000


	//----- nvinfo : EIATTR_FRAME_SIZE
	.align		4
.L_3:
        /*0018*/ 	.byte	0x04, 0x11
        /*001a*/ 	.short	(.L_5 - .L_4)
	.align		4
.L_4:
        /*001c*/ 	.word	index@($__internal_0_$__cuda_sm20_dblrcp_rn_slowpath_v3)
        /*0020*/ 	.word	0x00000000


	//----- nvinfo : EIATTR_FRAME_SIZE
	.align		4
.L_5:
        /*0024*/ 	.byte	0x04, 0x11
        /*0026*/ 	.short	(.L_7 - .L_6)
	.align		4
.L_6:
        /*0028*/ 	.word	index@(_Z17update_bus_kerneldiiiiiiiiiiiPiS_S_S_S_S_PdS0_S0_S0_S0_S0_S0_S0_)
        /*002c*/ 	.word	0x00000000


	//----- nvinfo : EIATTR_MIN_STACK_SIZE
	.align		4
.L_7:
        /*0030*/ 	.byte	0x04, 0x12
        /*0032*/ 	.short	(.L_9 - .L_8)
	.align		4
.L_8:
        /*0034*/ 	.word	index@(_Z17update_bus_kerneldiiiiiiiiiiiPiS_S_S_S_S_PdS0_S0_S0_S0_S0_S0_S0_)
        /*0038*/ 	.word	0x00000000
.L_9:


//--------------------- .nv.compat                --------------------------
	.section	.nv.compat,"",@"SHT_CUDA_COMPAT_INFO"
	.align	4
        /*0000*/ 	.byte	0x02, 0x09, 0x00, 0x00, 0x02, 0x02, 0x01, 0x00, 0x02, 0x05, 0x05, 0x00, 0x03, 0x07, 0x01, 0x01
        /*0010*/ 	.byte	0x02, 0x03, 0x00, 0x00, 0x02, 0x06, 0x01, 0x00, 0x04, 0x0b, 0x08, 0x00, 0x01, 0x00, 0x00, 0x00
        /*0020*/ 	.byte	0x00, 0x00, 0x00, 0x00


//--------------------- .nv.info._Z17update_bus_kerneldiiiiiiiiiiiPiS_S_S_S_S_PdS0_S0_S0_S0_S0_S0_S0_ --------------------------
	.section	.nv.info._Z17update_bus_kerneldiiiiiiiiiiiPiS_S_S_S_S_PdS0_S0_S0_S0_S0_S0_S0_,"",@"SHT_CUDA_INFO"
	.sectionflags	@""
	.align	4


	//----- nvinfo : EIATTR_CUDA_API_VERSION
	.align		4
        /*0000*/ 	.byte	0x04, 0x37
        /*0002*/ 	.short	(.L_11 - .L_10)
.L_10:
        /*0004*/ 	.word	0x00000082


	//----- nvinfo : EIATTR_KPARAM_INFO
	.align		4
.L_11:
        /*0008*/ 	.byte	0x04, 0x17
        /*000a*/ 	.short	(.L_13 - .L_12)
.L_12:
        /*000c*/ 	.word	0x00000000
        /*0010*/ 	.short	0x0019
        /*0012*/ 	.short	0x00a0
        /*0014*/ 	.byte	0x00, 0xf5, 0x21, 0x00


	//----- nvinfo : EIATTR_KPARAM_INFO
	.align		4
.L_13:
        /*0018*/ 	.byte	0x04, 0x17
        /*001a*/ 	.short	(.L_15 - .L_14)
.L_14:
        /*001c*/ 	.word	0x00000000
        /*0020*/ 	.short	0x0018
        /*0022*/ 	.short	0x0098
        /*0024*/ 	.byte	0x00, 0xf5, 0x21, 0x00


	//----- nvinfo : EIATTR_KPARAM_INFO
	.align		4
.L_15:
        /*0028*/ 	.byte	0x04, 0x17
        /*002a*/ 	.short	(.L_17 - .L_16)
.L_16:
        /*002c*/ 	.word	0x00000000
        /*0030*/ 	.short	0x0017
        /*0032*/ 	.short	0x0090
        /*0034*/ 	.byte	0x00, 0xf5, 0x21, 0x00


	//----- nvinfo : EIATTR_KPARAM_INFO
	.align		4
.L_17:
        /*0038*/ 	.byte	0x04, 0x17
        /*003a*/ 	.short	(.L_19 - .L_18)
.L_18:
        /*003c*/ 	.word	0x00000000
        /*0040*/ 	.short	0x0016
        /*0042*/ 	.short	0x0088
        /*0044*/ 	.byte	0x00, 0xf5, 0x21, 0x00


	//----- nvinfo : EIATTR_KPARAM_INFO
	.align		4
.L_19:
        /*0048*/ 	.byte	0x04, 0x17
        /*004a*/ 	.short	(.L_21 - .L_20)
.L_20:
        /*004c*/ 	.word	0x00000000
        /*0050*/ 	.short	0x0015
        /*0052*/ 	.short	0x0080
        /*0054*/ 	.byte	0x00, 0xf5, 0x21, 0x00


	//----- nvinfo : EIATTR_KPARAM_INFO
	.align		4
.L_21:
        /*0058*/ 	.byte	0x04, 0x17
        /*005a*/ 	.short	(.L_23 - .L_22)
.L_22:
        /*005c*/ 	.word	0x00000000
        /*0060*/ 	.short	0x0014
        /*0062*/ 	.short	0x0078
        /*0064*/ 	.byte	0x00, 0xf5, 0x21, 0x00


	//----- nvinfo : EIATTR_KPARAM_INFO
	.align		4
.L_23:
        /*0068*/ 	.byte	0x04, 0x17
        /*006a*/ 	.short	(.L_25 - .L_24)
.L_24:
        /*006c*/ 	.word	0x00000000
        /*0070*/ 	.short	0x0013
        /*0072*/ 	.short	0x0070
        /*0074*/ 	.byte	0x00, 0xf5, 0x21, 0x00


	//----- nvinfo : EIATTR_KPARAM_INFO
	.align		4
.L_25:
        /*0078*/ 	.byte	0x04, 0x17
        /*007a*/ 	.short	(.L_27 - .L_26)
.L_26:
        /*007c*/ 	.word	0x00000000
        /*0080*/ 	.short	0x0012
        /*0082*/ 	.short	0x0068
        /*0084*/ 	.byte	0x00, 0xf5, 0x21, 0x00


	//----- nvinfo : EIATTR_KPARAM_INFO
	.align		4
.L_27:
        /*0088*/ 	.byte	0x04, 0x17
        /*008a*/ 	.short	(.L_29 - .L_28)
.L_28:
        /*008c*/ 	.word	0x00000000
        /*0090*/ 	.short	0x0011
        /*0092*/ 	.short	0x0060
        /*0094*/ 	.byte	0x00, 0xf5, 0x21, 0x00


	//----- nvinfo : EIATTR_KPARAM_INFO
	.align		4
.L_29:
        /*0098*/ 	.byte	0x04, 0x17
        /*009a*/ 	.short	(.L_31 - .L_30)
.L_30:
        /*009c*/ 	.word	0x00000000
        /*00a0*/ 	.short	0x0010
        /*00a2*/ 	.short	0x0058
        /*00a4*/ 	.byte	0x00, 0xf5, 0x21, 0x00


	//----- nvinfo : EIATTR_KPARAM_INFO
	.align		4
.L_31:
        /*00a8*/ 	.byte	0x04, 0x17
        /*00aa*/ 	.short	(.L_33 - .L_32)
.L_32:
        /*00ac*/ 	.word	0x00000000
        /*00b0*/ 	.short	0x000f
        /*00b2*/ 	.short	0x0050
        /*00b4*/ 	.byte	0x00, 0xf5, 0x21, 0x00


	//----- nvinfo : EIATTR_KPARAM_INFO
	.align		4
.L_33:
        /*00b8*/ 	.byte	0x04, 0x17
        /*00ba*/ 	.short	(.L_35 - .L_34)
.L_34:
        /*00bc*/ 	.word	0x00000000
        /*00c0*/ 	.short	0x000e
        /*00c2*/ 	.short	0x0048
        /*00c4*/ 	.byte	0x00, 0xf5, 0x21, 0x00


	//----- nvinfo : EIATTR_KPARAM_INFO
	.align		4
.L_35:
        /*00c8*/ 	.byte	0x04, 0x17
        /*00ca*/ 	.short	(.L_37 - .L_36)
.L_36:
        /*00cc*/ 	.word	0x00000000
        /*00d0*/ 	.short	0x000d
        /*00d2*/ 	.short	0x0040
        /*00d4*/ 	.byte	0x00, 0xf5, 0x21, 0x00


	//----- nvinfo : EIATTR_KPARAM_INFO
	.align		4
.L_37:
        /*00d8*/ 	.byte	0x04, 0x17
        /*00da*/ 	.short	(.L_39 - .L_38)
.L_38:
        /*00dc*/ 	.word	0x00000000
        /*00e0*/ 	.short	0x000c
        /*00e2*/ 	.short	0x0038
        /*00e4*/ 	.byte	0x00, 0xf5, 0x21, 0x00


	//----- nvinfo : EIATTR_KPARAM_INFO
	.align		4
.L_39:
        /*00e8*/ 	.byte	0x04, 0x17
        /*00ea*/ 	.short	(.L_41 - .L_40)
.L_40:
        /*00ec*/ 	.word	0x00000000
        /*00f0*/ 	.short	0x000b
        /*00f2*/ 	.short	0x0030
        /*00f4*/ 	.byte	0x00, 0xf0, 0x11, 0x00


	//----- nvinfo : EIATTR_KPARAM_INFO
	.align		4
.L_41:
        /*00f8*/ 	.byte	0x04, 0x17
        /*00fa*/ 	.short	(.L_43 - .L_42)
.L_42:
        /*00fc*/ 	.word	0x00000000
        /*0100*/ 	.short	0x000a
        /*0102*/ 	.short	0x002c
        /*0104*/ 	.byte	0x00, 0xf0, 0x11, 0x00


	//----- nvinfo : EIATTR_KPARAM_INFO
	.align		4
.L_43:
        /*0108*/ 	.byte	0x04, 0x17
        /*010a*/ 	.short	(.L_45 - .L_44)
.L_44:
        /*010c*/ 	.word	0x00000000
        /*0110*/ 	.short	0x0009
        /*0112*/ 	.short	0x0028
        /*0114*/ 	.byte	0x00, 0xf0, 0x11, 0x00


	//----- nvinfo : EIATTR_KPARAM_INFO
	.align		4
.L_45:
        /*0118*/ 	.byte	0x04, 0x17
        /*011a*/ 	.short	(.L_47 - .L_46)
.L_46:
        /*011c*/ 	.word	0x00000000
        /*0120*/ 	.short	0x0008
        /*0122*/ 	.short	0x0024
        /*0124*/ 	.byte	0x00, 0xf0, 0x11, 0x00


	//----- nvinfo : EIATTR_KPARAM_INFO
	.align		4
.L_47:
        /*0128*/ 	.byte	0x04, 0x17
        /*012a*/ 	.short	(.L_49 - .L_48)
.L_48:
        /*012c*/ 	.word	0x00000000
        /*0130*/ 	.short	0x0007
        /*0132*/ 	.short	0x0020
        /*0134*/ 	.byte	0x00, 0xf0, 0x11, 0x00


	//----- nvinfo : EIATTR_KPARAM_INFO
	.align		4
.L_49:
        /*0138*/ 	.byte	0x04, 0x17
        /*013a*/ 	.short	(.L_51 - .L_50)
.L_50:
        /*013c*/ 	.word	0x00000000
        /*0140*/ 	.short	0x0006
        /*0142*/ 	.short	0x001c
        /*0144*/ 	.byte	0x00, 0xf0, 0x11, 0x00


	//----- nvinfo : EIATTR_KPARAM_INFO
	.align		4
.L_51:
        /*0148*/ 	.byte	0x04, 0x17
        /*014a*/ 	.short	(.L_53 - .L_52)
.L_52:
        /*014c*/ 	.word	0x00000000
        /*0150*/ 	.short	0x0005
        /*0152*/ 	.short	0x0018
        /*0154*/ 	.byte	0x00, 0xf0, 0x11, 0x00


	//----- nvinfo : EIATTR_KPARAM_INFO
	.align		4
.L_53:
        /*0158*/ 	.byte	0x04, 0x17
        /*015a*/ 	.short	(.L_55 - .L_54)
.L_54:
        /*015c*/ 	.word	0x00000000
        /*0160*/ 	.short	0x0004
        /*0162*/ 	.short	0x0014
        /*0164*/ 	.byte	0x00, 0xf0, 0x11, 0x00


	//----- nvinfo : EIATTR_KPARAM_INFO
	.align		4
.L_55:
        /*0168*/ 	.byte	0x04, 0x17
        /*016a*/ 	.short	(.L_57 - .L_56)
.L_56:
        /*016c*/ 	.word	0x00000000
        /*0170*/ 	.short	0x0003
        /*0172*/ 	.short	0x0010
        /*0174*/ 	.byte	0x00, 0xf0, 0x11, 0x00


	//----- nvinfo : EIATTR_KPARAM_INFO
	.align		4
.L_57:
        /*0178*/ 	.byte	0x04, 0x17
        /*017a*/ 	.short	(.L_59 - .L_58)
.L_58:
        /*017c*/ 	.word	0x00000000
        /*0180*/ 	.short	0x0002
        /*0182*/ 	.short	0x000c
        /*0184*/ 	.byte	0x00, 0xf0, 0x11, 0x00


	//----- nvinfo : EIATTR_KPARAM_INFO
	.align		4
.L_59:
        /*0188*/ 	.byte	0x04, 0x17
        /*018a*/ 	.short	(.L_61 - .L_60)
.L_60:
        /*018c*/ 	.word	0x00000000
        /*0190*/ 	.short	0x0001
        /*0192*/ 	.short	0x0008
        /*0194*/ 	.byte	0x00, 0xf0, 0x11, 0x00


	//----- nvinfo : EIATTR_KPARAM_INFO
	.align		4
.L_61:
        /*0198*/ 	.byte	0x04, 0x17
        /*019a*/ 	.short	(.L_63 - .L_62)
.L_62:
        /*019c*/ 	.word	0x00000000
        /*01a0*/ 	.short	0x0000
        /*01a2*/ 	.short	0x0000
        /*01a4*/ 	.byte	0x00, 0xf0, 0x21, 0x00


	//----- nvinfo : EIATTR_SPARSE_MMA_MASK
	.align		4
.L_63:
        /*01a8*/ 	.byte	0x03, 0x50
        /*01aa*/ 	.short	0x0000


	//----- nvinfo : EIATTR_MAXREG_COUNT
	.align		4
        /*01ac*/ 	.byte	0x03, 0x1b
        /*01ae*/ 	.short	0x00ff


	//----- nvinfo : EIATTR_MERCURY_ISA_VERSION
	.align		4
        /*01b0*/ 	.byte	0x03, 0x5f
        /*01b2*/ 	.short	0x0101


	//----- nvinfo : EIATTR_VRC_CTA_INIT_COUNT
	.align		4
        /*01b4*/ 	.byte	0x02, 0x4a
	.zero		1
	.zero		1


	//----- nvinfo : EIATTR_EXIT_INSTR_OFFSETS
	.align		4
        /*01b8*/ 	.byte	0x04, 0x1c
        /*01ba*/ 	.short	(.L_65 - .L_64)


	//   ....[0]....
.L_64:
        /*01bc*/ 	.word	0x00000070


	//   ....[1]....
        /*01c0*/ 	.word	0x00008c00


	//   ....[2]....
        /*01c4*/ 	.word	0x00009150


	//----- nvinfo : EIATTR_CRS_STACK_SIZE
	.align		4
.L_65:
        /*01c8*/ 	.byte	0x04, 0x1e
        /*01ca*/ 	.short	(.L_67 - .L_66)
.L_66:
        /*01cc*/ 	.word	0x00000000


	//----- nvinfo : EIATTR_CBANK_PARAM_SIZE
	.align		4
.L_67:
        /*01d0*/ 	.byte	0x03, 0x19
        /*01d2*/ 	.short	0x00a8


	//----- nvinfo : EIATTR_PARAM_CBANK
	.align		4
        /*01d4*/ 	.byte	0x04, 0x0a
        /*01d6*/ 	.short	(.L_69 - .L_68)
	.align		4
.L_68:
        /*01d8*/ 	.word	index@(.nv.constant0._Z17update_bus_kerneldiiiiiiiiiiiPiS_S_S_S_S_PdS0_S0_S0_S0_S0_S0_S0_)
        /*01dc*/ 	.short	0x0380
        /*01de*/ 	.short	0x00a8


	//----- nvinfo : EIATTR_SW_WAR
	.align		4
.L_69:
        /*01e0*/ 	.byte	0x04, 0x36
        /*01e2*/ 	.short	(.L_71 - .L_70)
.L_70:
        /*01e4*/ 	.word	0x00000008
.L_71:


//--------------------- .nv.callgraph             --------------------------
	.section	.nv.callgraph,"",@"SHT_CUDA_CALLGRAPH"
	.align	4
	.sectionentsize	8
	.align		4
        /*0000*/ 	.word	0x00000000
	.align		4
        /*0004*/ 	.word	0xffffffff
	.align		4
        /*0008*/ 	.word	0x00000000
	.align		4
        /*000c*/ 	.word	0xfffffffe
	.align		4
        /*0010*/ 	.word	0x00000000
	.align		4
        /*0014*/ 	.word	0xfffffffd
	.align		4
        /*0018*/ 	.word	0x00000000
	.align		4
        /*001c*/ 	.word	0xfffffffc


//--------------------- .text._Z17update_bus_kerneldiiiiiiiiiiiPiS_S_S_S_S_PdS0_S0_S0_S0_S0_S0_S0_ --------------------------
	.section	.text._Z17update_bus_kerneldiiiiiiiiiiiPiS_S_S_S_S_PdS0_S0_S0_S0_S0_S0_S0_,"ax",@progbits
	.align	128
        .global         _Z17update_bus_kerneldiiiiiiiiiiiPiS_S_S_S_S_PdS0_S0_S0_S0_S0_S0_S0_
        .type           _Z17update_bus_kerneldiiiiiiiiiiiPiS_S_S_S_S_PdS0_S0_S0_S0_S0_S0_S0_,@function
        .size           _Z17update_bus_kerneldiiiiiiiiiiiPiS_S_S_S_S_PdS0_S0_S0_S0_S0_S0_S0_,(.L_x_186 - _Z17update_bus_kerneldiiiiiiiiiiiPiS_S_S_S_S_PdS0_S0_S0_S0_S0_S0_S0_)
        .other          _Z17update_bus_kerneldiiiiiiiiiiiPiS_S_S_S_S_PdS0_S0_S0_S0_S0_S0_S0_,@"STO_CUDA_ENTRY STV_DEFAULT"
_Z17update_bus_kerneldiiiiiiiiiiiPiS_S_S_S_S_PdS0_S0_S0_S0_S0_S0_S0_:
.text._Z17update_bus_kerneldiiiiiiiiiiiPiS_S_S_S_S_PdS0_S0_S0_S0_S0_S0_S0_:
[----:B------:R-:W-:Y:S01]  /*0000*/  LDC R1, c[0x0][0x37c] ;  /* 0x0000df00ff017b82 */ /* 0x000fe20000000800 */
[----:B------:R-:W0:Y:S01]  /*0010*/  S2R R5, SR_TID.X ;  /* 0x0000000000057919 */ /* 0x000e220000002100 */
[----:B------:R-:W0:Y:S01]  /*0020*/  LDCU UR4, c[0x0][0x360] ;  /* 0x00006c00ff0477ac */ /* 0x000e220008000800 */
[----:B------:R-:W0:Y:S01]  /*0030*/  S2R R0, SR_CTAID.X ;  /* 0x0000000000007919 */ /* 0x000e220000002500 */
[----:B------:R-:W1:Y:S01]  /*0040*/  LDCU UR5, c[0x0][0x388] ;  /* 0x00007100ff0577ac */ /* 0x000e620008000800 */
[----:B0-----:R-:W-:-:S05]  /*0050*/  IMAD R5, R0, UR4, R5 ;  /* 0x0000000400057c24 */ /* 0x001fca000f8e0205 */
[----:B-1----:R-:W-:-:S13]  /*0060*/  ISETP.GE.AND P0, PT, R5, UR5, PT ;  /* 0x0000000505007c0c */ /* 0x002fda000bf06270 */
[----:B------:R-:W-:Y:S05]  /*0070*/  @P0 EXIT ;  /* 0x000000000000094d */ /* 0x000fea0003800000 */
[----:B------:R-:W0:Y:S01]  /*0080*/  LDC.64 R36, c[0x0][0x3b8] ;  /* 0x0000ee00ff247b82 */ /* 0x000e220000000a00 */
[----:B------:R-:W1:Y:S01]  /*0090*/  LDCU.64 UR4, c[0x0][0x358] ;  /* 0x00006b00ff0477ac */ /* 0x000e620008000a00 */
[----:B------:R-:W2:Y:S01]  /*00a0*/  LDCU UR10, c[0x0][0x394] ;  /* 0x00007280ff0a77ac */ /* 0x000ea20008000800 */
[----:B------:R-:W3:Y:S01]  /*00b0*/  LDCU UR11, c[0x0][0x398] ;  /* 0x00007300ff0b77ac */ /* 0x000ee20008000800 */
[----:B------:R-:W4:Y:S01]  /*00c0*/  LDCU UR8, c[0x0][0x3a4] ;  /* 0x00007480ff0877ac */ /* 0x000f220008000800 */
[----:B------:R-:W0:Y:S02]  /*00d0*/  LDCU UR9, c[0x0][0x3ac] ;  /* 0x00007580ff0977ac */ /* 0x000e240008000800 */
[----:B0-----:R-:W-:-:S05]  /*00e0*/  IMAD.WIDE R36, R5, 0x4, R36 ;  /* 0x0000000405247825 */ /* 0x001fca00078e0224 */
[----:B-1----:R-:W5:Y:S04]  /*00f0*/  LDG.E R4, desc[UR4][R36.64] ;  /* 0x0000000424047981 */ /* 0x002f68000c1e1900 */
[----:B------:R-:W5:Y:S01]  /*0100*/  LDG.E R3, desc[UR4][R36.64+0x4] ;  /* 0x0000040424037981 */ /* 0x000f62000c1e1900 */
[----:B------:R-:W-:Y:S01]  /*0110*/  BSSY.RECONVERGENT B1, `(.L_x_0) ;  /* 0x00000e5000017945 */ /* 0x000fe20003800200 */
[----:B------:R-:W-:Y:S02]  /*0120*/  CS2R R34, SRZ ;  /* 0x0000000000227805 */ /* 0x000fe4000001ff00 */
[----:B------:R-:W-:Y:S02]  /*0130*/  CS2R R32, SRZ ;  /* 0x0000000000207805 */ /* 0x000fe4000001ff00 */
[----:B------:R-:W-:-:S02]  /*0140*/  CS2R R30, SRZ ;  /* 0x00000000001e7805 */ /* 0x000fc4000001ff00 */
[----:B------:R-:W-:Y:S02]  /*0150*/  CS2R R28, SRZ ;  /* 0x00000000001c7805 */ /* 0x000fe4000001ff00 */
[----:B------:R-:W-:Y:S02]  /*0160*/  CS2R R26, SRZ ;  /* 0x00000000001a7805 */ /* 0x000fe4000001ff00 */
[----:B------:R-:W-:Y:S02]  /*0170*/  CS2R R24, SRZ ;  /* 0x0000000000187805 */ /* 0x000fe4000001ff00 */
[----:B-----5:R-:W-:-:S13]  /*0180*/  ISETP.GE.AND P0, PT, R4, R3, PT ;  /* 0x000000030400720c */ /* 0x020fda0003f06270 */
[----:B--234-:R-:W-:Y:S05]  /*0190*/  @P0 BRA `(.L_x_1) ;  /* 0x0000000c00700947 */ /* 0x01cfea0003800000 */
[----:B------:R-:W-:Y:S01]  /*01a0*/  VIADD R2, R4, 0x1 ;  /* 0x0000000104027836 */ /* 0x000fe20000000000 */
[----:B------:R-:W-:Y:S01]  /*01b0*/  BSSY.RECONVERGENT B2, `(.L_x_2) ;  /* 0x0000053000027945 */ /* 0x000fe20003800200 */
[----:B------:R-:W-:Y:S02]  /*01c0*/  MOV R0, R4 ;  /* 0x0000000400007202 */ /* 0x000fe40000000f00 */
[----:B------:R-:W-:Y:S02]  /*01d0*/  CS2R R24, SRZ ;  /* 0x0000000000187805 */ /* 0x000fe4000001ff00 */
[----:B------:R-:W-:Y:S02]  /*01e0*/  CS2R R26, SRZ ;  /* 0x00000000001a7805 */ /* 0x000fe4000001ff00 */
[----:B------:R-:W-:Y:S02]  /*01f0*/  VIMNMX R7, PT, PT, R3, R2, !PT ;  /* 0x0000000203077248 */ /* 0x000fe40007fe0100 */
[----:B------:R-:W-:-:S02]  /*0200*/  CS2R R28, SRZ ;  /* 0x00000000001c7805 */ /* 0x000fc4000001ff00 */
[----:B------:R-:W-:Y:S02]  /*0210*/  CS2R R30, SRZ ;  /* 0x00000000001e7805 */ /* 0x000fe4000001ff00 */
[----:B------:R-:W-:Y:S02]  /*0220*/  CS2R R32, SRZ ;  /* 0x0000000000207805 */ /* 0x000fe4000001ff00 */
[----:B------:R-:W-:Y:S01]  /*0230*/  CS2R R34, SRZ ;  /* 0x0000000000227805 */ /* 0x000fe2000001ff00 */
[----:B------:R-:W-:-:S05]  /*0240*/  IMAD.IADD R7, R7, 0x1, -R4 ;  /* 0x0000000107077824 */ /* 0x000fca00078e0a04 */
[----:B------:R-:W-:-:S04]  /*0250*/  LOP3.LUT R7, R7, 0x1, RZ, 0xc0, !PT ;  /* 0x0000000107077812 */ /* 0x000fc800078ec0ff */
[----:B------:R-:W-:-:S13]  /*0260*/  ISETP.NE.U32.AND P0, PT, R7, 0x1, PT ;  /* 0x000000010700780c */ /* 0x000fda0003f05070 */
[----:B------:R-:W-:Y:S05]  /*0270*/  @P0 BRA `(.L_x_3) ;  /* 0x0000000400180947 */ /* 0x000fea0003800000 */
[----:B------:R-:W0:Y:S01]  /*0280*/  LDC.64 R6, c[0x0][0x3c0] ;  /* 0x0000f000ff067b82 */ /* 0x000e220000000a00 */
[----:B------:R-:W1:Y:S01]  /*0290*/  LDCU UR6, c[0x0][0x394] ;  /* 0x00007280ff0677ac */ /* 0x000e620008000800 */
[----:B------:R-:W2:Y:S06]  /*02a0*/  LDCU UR7, c[0x0][0x3ac] ;  /* 0x00007580ff0777ac */ /* 0x000eac0008000800 */
[----:B------:R-:W3:Y:S08]  /*02b0*/  LDC.64 R24, c[0x0][0x410] ;  /* 0x00010400ff187b82 */ /* 0x000ef00000000a00 */
[----:B------:R-:W4:Y:S01]  /*02c0*/  LDC.64 R10, c[0x0][0x408] ;  /* 0x00010200ff0a7b82 */ /* 0x000f220000000a00 */
[----:B0-----:R-:W-:-:S07]  /*02d0*/  IMAD.WIDE R6, R4, 0x4, R6 ;  /* 0x0000000404067825 */ /* 0x001fce00078e0206 */
[----:B------:R-:W0:Y:S01]  /*02e0*/  LDC.64 R12, c[0x0][0x3f8] ;  /* 0x0000fe00ff0c7b82 */ /* 0x000e220000000a00 */
[----:B------:R-:W1:Y:S02]  /*02f0*/  LDG.E R0, desc[UR4][R6.64] ;  /* 0x0000000406007981 */ /* 0x000e64000c1e1900 */
[----:B-1----:R-:W-:Y:S01]  /*0300*/  VIADD R55, R0, UR6 ;  /* 0x0000000600377c36 */ /* 0x002fe20008000000 */
[----:B------:R-:W1:Y:S03]  /*0310*/  LDCU UR6, c[0x0][0x3a4] ;  /* 0x00007480ff0677ac */ /* 0x000e660008000800 */
[----:B---3--:R-:W-:-:S06]  /*0320*/  IMAD.WIDE R54, R55, 0x8, R24 ;  /* 0x0000000837367825 */ /* 0x008fcc00078e0218 */
[----:B------:R-:W3:Y:S01]  /*0330*/  LDG.E.64 R54, desc[UR4][R54.64] ;  /* 0x0000000436367981 */ /* 0x000ee2000c1e1b00 */
[C---:B--2---:R-:W-:Y:S01]  /*0340*/  IADD3 R15, PT, PT, R0.reuse, UR7, RZ ;  /* 0x00000007000f7c10 */ /* 0x044fe2000fffe0ff */
[----:B-1----:R-:W-:-:S04]  /*0350*/  VIADD R9, R0, UR6 ;  /* 0x0000000600097c36 */ /* 0x002fc80008000000 */
[----:B----4-:R-:W-:-:S04]  /*0360*/  IMAD.WIDE R6, R9, 0x8, R10 ;  /* 0x0000000809067825 */ /* 0x010fc800078e020a */
[C---:B------:R-:W-:Y:S02]  /*0370*/  IMAD.WIDE R26, R9.reuse, 0x8, R24 ;  /* 0x00000008091a7825 */ /* 0x040fe400078e0218 */
[----:B------:R-:W2:Y:S02]  /*0380*/  LDG.E.64 R6, desc[UR4][R6.64] ;  /* 0x0000000406067981 */ /* 0x000ea4000c1e1b00 */
[----:B0-----:R-:W-:Y:S02]  /*0390*/  IMAD.WIDE R8, R9, 0x8, R12 ;  /* 0x0000000809087825 */ /* 0x001fe400078e020c */
[----:B------:R-:W2:Y:S02]  /*03a0*/  LDG.E.64 R26, desc[UR4][R26.64] ;  /* 0x000000041a1a7981 */ /* 0x000ea4000c1e1b00 */
[C---:B------:R-:W-:Y:S02]  /*03b0*/  IMAD.WIDE R10, R15.reuse, 0x8, R10 ;  /* 0x000000080f0a7825 */ /* 0x040fe400078e020a */
[----:B------:R-:W2:Y:S02]  /*03c0*/  LDG.E.64 R8, desc[UR4][R8.64] ;  /* 0x0000000408087981 */ /* 0x000ea4000c1e1b00 */
[----:B------:R-:W-:-:S02]  /*03d0*/  IMAD.WIDE R24, R15, 0x8, R24 ;  /* 0x000000080f187825 */ /* 0x000fc400078e0218 */
[----:B------:R-:W4:Y:S02]  /*03e0*/  LDG.E.64 R10, desc[UR4][R10.64] ;  /* 0x000000040a0a7981 */ /* 0x000f24000c1e1b00 */
[----:B------:R-:W-:Y:S02]  /*03f0*/  IMAD.WIDE R12, R15, 0x8, R12 ;  /* 0x000000080f0c7825 */ /* 0x000fe400078e020c */
[----:B------:R-:W4:Y:S04]  /*0400*/  LDG.E.64 R24, desc[UR4][R24.64] ;  /* 0x0000000418187981 */ /* 0x000f28000c1e1b00 */
[----:B------:R-:W4:Y:S01]  /*0410*/  LDG.E.64 R12, desc[UR4][R12.64] ;  /* 0x000000040c0c7981 */ /* 0x000f22000c1e1b00 */
[----:B------:R-:W-:Y:S01]  /*0420*/  BSSY.RECONVERGENT B3, `(.L_x_4) ;  /* 0x0000012000037945 */ /* 0x000fe20003800200 */
[----:B---3--:R-:W0:Y:S01]  /*0430*/  MUFU.RCP64H R15, R55 ;  /* 0x00000037000f7308 */ /* 0x008e220000001800 */
[----:B------:R-:W-:-:S06]  /*0440*/  VIADD R14, R55, 0x300402 ;  /* 0x00300402370e7836 */ /* 0x000fcc0000000000 */
[----:B0-----:R-:W-:-:S08]  /*0450*/  DFMA R16, -R54, R14, 1 ;  /* 0x3ff000003610742b */ /* 0x001fd0000000010e */
[----:B------:R-:W-:Y:S01]  /*0460*/  DFMA R16, R16, R16, R16 ;  /* 0x000000101010722b */ /* 0x000fe20000000010 */
[----:B------:R-:W-:-:S07]  /*0470*/  FSETP.GEU.AND P0, PT, |R14|, 5.8789094863358348022e-39, PT ;  /* 0x004004020e00780b */ /* 0x000fce0003f0e200 */
[----:B------:R-:W-:Y:S02]  /*0480*/  DFMA R16, R14, R16, R14 ;  /* 0x000000100e10722b */ /* 0x000fe4000000000e */
[----:B--2---:R-:W-:Y:S02]  /*0490*/  DFMA R6, R26, R8, R6 ;  /* 0x000000081a06722b */ /* 0x004fe40000000006 */
[----:B----4-:R-:W-:-:S04]  /*04a0*/  DFMA R10, R24, R12, R10 ;  /* 0x0000000c180a722b */ /* 0x010fc8000000000a */
[----:B------:R-:W-:Y:S02]  /*04b0*/  DFMA R18, -R54, R16, 1 ;  /* 0x3ff000003612742b */ /* 0x000fe40000000110 */
[----:B------:R-:W-:Y:S02]  /*04c0*/  DADD R34, RZ, R6 ;  /* 0x00000000ff227229 */ /* 0x000fe40000000006 */
[----:B------:R-:W-:-:S04]  /*04d0*/  DADD R32, RZ, R10 ;  /* 0x00000000ff207229 */ /* 0x000fc8000000000a */
[----:B------:R-:W-:Y:S01]  /*04e0*/  DFMA R40, R16, R18, R16 ;  /* 0x000000121028722b */ /* 0x000fe20000000010 */
[----:B------:R-:W-:Y:S10]  /*04f0*/  @P0 BRA `(.L_x_5) ;  /* 0x0000000000100947 */ /* 0x000ff40003800000 */
[----:B------:R-:W-:Y:S02]  /*0500*/  LOP3.LUT R38, R55, 0x7fffffff, RZ, 0xc0, !PT ;  /* 0x7fffffff37267812 */ /* 0x000fe400078ec0ff */
[----:B------:R-:W-:-:S03]  /*0510*/  MOV R12, 0x540 ;  /* 0x00000540000c7802 */ /* 0x000fc60000000f00 */
[----:B------:R-:W-:-:S07]  /*0520*/  VIADD R38, R38, 0xfff00000 ;  /* 0xfff0000026267836 */ /* 0x000fce0000000000 */
[----:B------:R-:W-:Y:S05]  /*0530*/  CALL.REL.NOINC `($__internal_0_$__cuda_sm20_dblrcp_rn_slowpath_v3) ;  /* 0x0000008c00087944 */ /* 0x000fea0003c00000 */
.L_x_5:
[----:B------:R-:W-:Y:S05]  /*0540*/  BSYNC.RECONVERGENT B3 ;  /* 0x0000000000037941 */ /* 0x000fea0003800200 */
.L_x_4:
[----:B------:R-:W0:Y:S01]  /*0550*/  LDC.64 R6, c[0x0][0x410] ;  /* 0x00010400ff067b82 */ /* 0x000e220000000a00 */
[----:B------:R-:W1:Y:S02]  /*0560*/  LDCU UR6, c[0x0][0x398] ;  /* 0x00007300ff0677ac */ /* 0x000e640008000800 */
[----:B-1----:R-:W-:-:S05]  /*0570*/  IADD3 R9, PT, PT, R0, UR6, RZ ;  /* 0x0000000600097c10 */ /* 0x002fca000fffe0ff */
[----:B0-----:R-:W-:-:S05]  /*0580*/  IMAD.WIDE R6, R9, 0x8, R6 ;  /* 0x0000000809067825 */ /* 0x001fca00078e0206 */
[----:B------:R-:W2:Y:S01]  /*0590*/  LDG.E.64 R54, desc[UR4][R6.64] ;  /* 0x0000000406367981 */ /* 0x000ea2000c1e1b00 */
[----:B------:R-:W-:Y:S01]  /*05a0*/  DADD R30, RZ, R40 ;  /* 0x00000000ff1e7229 */ /* 0x000fe20000000028 */
[----:B------:R-:W-:Y:S01]  /*05b0*/  BSSY.RECONVERGENT B3, `(.L_x_6) ;  /* 0x000000e000037945 */ /* 0x000fe20003800200 */
[----:B--2---:R-:W0:Y:S01]  /*05c0*/  MUFU.RCP64H R9, R55 ;  /* 0x0000003700097308 */ /* 0x004e220000001800 */
[----:B------:R-:W-:-:S05]  /*05d0*/  VIADD R8, R55, 0x300402 ;  /* 0x0030040237087836 */ /* 0x000fca0000000000 */
[----:B------:R-:W-:Y:S01]  /*05e0*/  FSETP.GEU.AND P0, PT, |R8|, 5.8789094863358348022e-39, PT ;  /* 0x004004020800780b */ /* 0x000fe20003f0e200 */
[----:B0-----:R-:W-:-:S08]  /*05f0*/  DFMA R10, -R54, R8, 1 ;  /* 0x3ff00000360a742b */ /* 0x001fd00000000108 */
[----:B------:R-:W-:-:S08]  /*0600*/  DFMA R10, R10, R10, R10 ;  /* 0x0000000a0a0a722b */ /* 0x000fd0000000000a */
[----:B------:R-:W-:-:S08]  /*0610*/  DFMA R10, R8, R10, R8 ;  /* 0x0000000a080a722b */ /* 0x000fd00000000008 */
[----:B------:R-:W-:-:S08]  /*0620*/  DFMA R12, -R54, R10, 1 ;  /* 0x3ff00000360c742b */ /* 0x000fd0000000010a */
[----:B------:R-:W-:Y:S01]  /*0630*/  DFMA R40, R10, R12, R10 ;  /* 0x0000000c0a28722b */ /* 0x000fe2000000000a */
[----:B------:R-:W-:Y:S10]  /*0640*/  @P0 BRA `(.L_x_7) ;  /* 0x0000000000100947 */ /* 0x000ff40003800000 */
[----:B------:R-:W-:Y:S02]  /*0650*/  LOP3.LUT R38, R55, 0x7fffffff, RZ, 0xc0, !PT ;  /* 0x7fffffff37267812 */ /* 0x000fe400078ec0ff */
[----:B------:R-:W-:-:S03]  /*0660*/  MOV R12, 0x690 ;  /* 0x00000690000c7802 */ /* 0x000fc60000000f00 */
[----:B------:R-:W-:-:S07]  /*0670*/  VIADD R38, R38, 0xfff00000 ;  /* 0xfff0000026267836 */ /* 0x000fce0000000000 */
[----:B------:R-:W-:Y:S05]  /*0680*/  CALL.REL.NOINC `($__internal_0_$__cuda_sm20_dblrcp_rn_slowpath_v3) ;  /* 0x0000008800b47944 */ /* 0x000fea0003c00000 */
.L_x_7:
[----:B------:R-:W-:Y:S05]  /*0690*/  BSYNC.RECONVERGENT B3 ;  /* 0x0000000000037941 */ /* 0x000fea0003800200 */
.L_x_6:
[----:B------:R-:W-:Y:S01]  /*06a0*/  DADD R28, RZ, R40 ;  /* 0x00000000ff1c7229 */ /* 0x000fe20000000028 */
[----:B------:R-:W-:Y:S01]  /*06b0*/  MOV R0, R2 ;  /* 0x0000000200007202 */ /* 0x000fe20000000f00 */
[----:B------:R-:W-:Y:S02]  /*06c0*/  DADD R26, RZ, R26 ;  /* 0x00000000ff1a7229 */ /* 0x000fe4000000001a */
[----:B------:R-:W-:-:S11]  /*06d0*/  DADD R24, RZ, R24 ;  /* 0x00000000ff187229 */ /* 0x000fd60000000018 */
.L_x_3:
[----:B------:R-:W-:Y:S05]  /*06e0*/  BSYNC.RECONVERGENT B2 ;  /* 0x0000000000027941 */ /* 0x000fea0003800200 */
.L_x_2:
[----:B------:R-:W-:-:S13]  /*06f0*/  ISETP.GE.AND P0, PT, R2, R3, PT ;  /* 0x000000030200720c */ /* 0x000fda0003f06270 */
[----:B------:R-:W-:Y:S05]  /*0700*/  @P0 BRA `(.L_x_1) ;  /* 0x0000000800140947 */ /* 0x000fea0003800000 */
[----:B------:R-:W0:Y:S02]  /*0710*/  LDC.64 R16, c[0x0][0x3c0] ;  /* 0x0000f000ff107b82 */ /* 0x000e240000000a00 */
[----:B0-----:R-:W-:-:S05]  /*0720*/  IADD3 R16, P0, PT, R16, 0x4, RZ ;  /* 0x0000000410107810 */ /* 0x001fca0007f1e0ff */
[----:B------:R-:W-:-:S08]  /*0730*/  IMAD.X R17, RZ, RZ, R17, P0 ;  /* 0x000000ffff117224 */ /* 0x000fd000000e0611 */
.L_x_16:
[----:B------:R-:W-:Y:S01]  /*0740*/  IMAD.WIDE R18, R0, 0x4, R16 ;  /* 0x0000000400127825 */ /* 0x000fe200078e0210 */
[----:B------:R-:W0:Y:S04]  /*0750*/  LDC.64 R10, c[0x0][0x410] ;  /* 0x00010400ff0a7b82 */ /* 0x000e280000000a00 */
[----:B------:R-:W2:Y:S04]  /*0760*/  LDG.E R2, desc[UR4][R18.64+-0x4] ;  /* 0xfffffc0412027981 */ /* 0x000ea8000c1e1900 */
[----:B------:R-:W1:Y:S08]  /*0770*/  LDC.64 R12, c[0x0][0x408] ;  /* 0x00010200ff0c7b82 */ /* 0x000e700000000a00 */
[----:B------:R-:W3:Y:S01]  /*0780*/  LDC.64 R20, c[0x0][0x3f8] ;  /* 0x0000fe00ff147b82 */ /* 0x000ee20000000a00 */
[----:B--2---:R-:W-:-:S04]  /*0790*/  VIADD R55, R2, UR10 ;  /* 0x0000000a02377c36 */ /* 0x004fc80008000000 */
[----:B0-----:R-:W-:-:S06]  /*07a0*/  IMAD.WIDE R54, R55, 0x8, R10 ;  /* 0x0000000837367825 */ /* 0x001fcc00078e020a */
[----:B------:R-:W2:Y:S01]  /*07b0*/  LDG.E.64 R54, desc[UR4][R54.64] ;  /* 0x0000000436367981 */ /* 0x000ea2000c1e1b00 */
[C---:B------:R-:W-:Y:S01]  /*07c0*/  IADD3 R9, PT, PT, R2.reuse, UR8, RZ ;  /* 0x0000000802097c10 */ /* 0x040fe2000fffe0ff */
[----:B------:R-:W-:-:S04]  /*07d0*/  VIADD R23, R2, UR9 ;  /* 0x0000000902177c36 */ /* 0x000fc80008000000 */
[----:B-1----:R-:W-:-:S04]  /*07e0*/  IMAD.WIDE R6, R9, 0x8, R12 ;  /* 0x0000000809067825 */ /* 0x002fc800078e020c */
[C---:B------:R-:W-:Y:S02]  /*07f0*/  IMAD.WIDE R14, R9.reuse, 0x8, R10 ;  /* 0x00000008090e7825 */ /* 0x040fe400078e020a */
[----:B------:R-:W4:Y:S02]  /*0800*/  LDG.E.64 R6, desc[UR4][R6.64] ;  /* 0x0000000406067981 */ /* 0x000f24000c1e1b00 */
[----:B---3--:R-:W-:Y:S02]  /*0810*/  IMAD.WIDE R8, R9, 0x8, R20 ;  /* 0x0000000809087825 */ /* 0x008fe400078e0214 */
[----:B------:R-:W4:Y:S02]  /*0820*/  LDG.E.64 R14, desc[UR4][R14.64] ;  /* 0x000000040e0e7981 */ /* 0x000f24000c1e1b00 */
[C---:B------:R-:W-:Y:S02]  /*0830*/  IMAD.WIDE R12, R23.reuse, 0x8, R12 ;  /* 0x00000008170c7825 */ /* 0x040fe400078e020c */
[----:B------:R-:W4:Y:S02]  /*0840*/  LDG.E.64 R8, desc[UR4][R8.64] ;  /* 0x0000000408087981 */ /* 0x000f24000c1e1b00 */
[----:B------:R-:W-:-:S02]  /*0850*/  IMAD.WIDE R10, R23, 0x8, R10 ;  /* 0x00000008170a7825 */ /* 0x000fc400078e020a */
[----:B------:R-:W3:Y:S02]  /*0860*/  LDG.E.64 R12, desc[UR4][R12.64] ;  /* 0x000000040c0c7981 */ /* 0x000ee4000c1e1b00 */
[----:B------:R-:W-:Y:S02]  /*0870*/  IMAD.WIDE R20, R23, 0x8, R20 ;  /* 0x0000000817147825 */ /* 0x000fe400078e0214 */
[----:B------:R-:W3:Y:S04]  /*0880*/  LDG.E.64 R10, desc[UR4][R10.64] ;  /* 0x000000040a0a7981 */ /* 0x000ee8000c1e1b00 */
[----:B------:R-:W3:Y:S01]  /*0890*/  LDG.E.64 R20, desc[UR4][R20.64] ;  /* 0x0000000414147981 */ /* 0x000ee2000c1e1b00 */
[----:B------:R-:W-:Y:S01]  /*08a0*/  IADD3 R0, PT, PT, R0, 0x2, RZ ;  /* 0x0000000200007810 */ /* 0x000fe20007ffe0ff */
[----:B------:R-:W-:Y:S03]  /*08b0*/  BSSY.RECONVERGENT B2, `(.L_x_8) ;  /* 0x0000013000027945 */ /* 0x000fe60003800200 */
[----:B------:R-:W-:Y:S01]  /*08c0*/  ISETP.GE.AND P0, PT, R0, R3, PT ;  /* 0x000000030000720c */ /* 0x000fe20003f06270 */
[----:B--2---:R-:W0:Y:S01]  /*08d0*/  MUFU.RCP64H R39, R55 ;  /* 0x0000003700277308 */ /* 0x004e220000001800 */
[----:B------:R-:W-:-:S06]  /*08e0*/  VIADD R38, R55, 0x300402 ;  /* 0x0030040237267836 */ /* 0x000fcc0000000000 */
[----:B0-----:R-:W-:-:S08]  /*08f0*/  DFMA R22, -R54, R38, 1 ;  /* 0x3ff000003616742b */ /* 0x001fd00000000126 */
[----:B------:R-:W-:Y:S01]  /*0900*/  DFMA R22, R22, R22, R22 ;  /* 0x000000161616722b */ /* 0x000fe20000000016 */
[----:B------:R-:W-:-:S07]  /*0910*/  FSETP.GEU.AND P1, PT, |R38|, 5.8789094863358348022e-39, PT ;  /* 0x004004022600780b */ /* 0x000fce0003f2e200 */
[----:B------:R-:W-:Y:S02]  /*0920*/  DFMA R40, R38, R22, R38 ;  /* 0x000000162628722b */ /* 0x000fe40000000026 */
[----:B----4-:R-:W-:Y:S02]  /*0930*/  DFMA R6, R14, R8, R6 ;  /* 0x000000080e06722b */ /* 0x010fe40000000006 */
[----:B---3--:R-:W-:-:S04]  /*0940*/  DFMA R22, R10, R20, R12 ;  /* 0x000000140a16722b */ /* 0x008fc8000000000c */
[----:B------:R-:W-:Y:S02]  /*0950*/  DFMA R8, -R54, R40, 1 ;  /* 0x3ff000003608742b */ /* 0x000fe40000000128 */
[----:B------:R-:W-:Y:S02]  /*0960*/  DADD R34, R6, R34 ;  /* 0x0000000006227229 */ /* 0x000fe40000000022 */
[----:B------:R-:W-:-:S04]  /*0970*/  DADD R32, R22, R32 ;  /* 0x0000000016207229 */ /* 0x000fc80000000020 */
[----:B------:R-:W-:Y:S01]  /*0980*/  DFMA R40, R40, R8, R40 ;  /* 0x000000082828722b */ /* 0x000fe20000000028 */
[----:B------:R-:W-:Y:S10]  /*0990*/  @P1 BRA `(.L_x_9) ;  /* 0x0000000000101947 */ /* 0x000ff40003800000 */
[----:B------:R-:W-:Y:S02]  /*09a0*/  LOP3.LUT R38, R55, 0x7fffffff, RZ, 0xc0, !PT ;  /* 0x7fffffff37267812 */ /* 0x000fe400078ec0ff */
[----:B------:R-:W-:-:S03]  /*09b0*/  MOV R12, 0x9e0 ;  /* 0x000009e0000c7802 */ /* 0x000fc60000000f00 */
[----:B------:R-:W-:-:S07]  /*09c0*/  VIADD R38, R38, 0xfff00000 ;  /* 0xfff0000026267836 */ /* 0x000fce0000000000 */
[----:B------:R-:W-:Y:S05]  /*09d0*/  CALL.REL.NOINC `($__internal_0_$__cuda_sm20_dblrcp_rn_slowpath_v3) ;  /* 0x0000008400e07944 */ /* 0x000fea0003c00000 */
.L_x_9:
[----:B------:R-:W-:Y:S05]  /*09e0*/  BSYNC.RECONVERGENT B2 ;  /* 0x0000000000027941 */ /* 0x000fea0003800200 */
.L_x_8:
[----:B------:R-:W0:Y:S01]  /*09f0*/  LDC.64 R6, c[0x0][0x410] ;  /* 0x00010400ff067b82 */ /* 0x000e220000000a00 */
[----:B------:R-:W-:-:S04]  /*0a00*/  VIADD R9, R2, UR11 ;  /* 0x0000000b02097c36 */ /* 0x000fc80008000000 */
[----:B0-----:R-:W-:-:S05]  /*0a10*/  IMAD.WIDE R6, R9, 0x8, R6 ;  /* 0x0000000809067825 */ /* 0x001fca00078e0206 */
[----:B------:R-:W2:Y:S01]  /*0a20*/  LDG.E.64 R54, desc[UR4][R6.64] ;  /* 0x0000000406367981 */ /* 0x000ea2000c1e1b00 */
[----:B------:R-:W-:Y:S01]  /*0a30*/  DADD R30, R40, R30 ;  /* 0x00000000281e7229 */ /* 0x000fe2000000001e */
[----:B------:R-:W-:Y:S01]  /*0a40*/  BSSY.RECONVERGENT B2, `(.L_x_10) ;  /* 0x000000e000027945 */ /* 0x000fe20003800200 */
[----:B--2---:R-:W0:Y:S01]  /*0a50*/  MUFU.RCP64H R9, R55 ;  /* 0x0000003700097308 */ /* 0x004e220000001800 */
[----:B------:R-:W-:-:S04]  /*0a60*/  IADD3 R8, PT, PT, R55, 0x300402, RZ ;  /* 0x0030040237087810 */ /* 0x000fc80007ffe0ff */
[----:B------:R-:W-:Y:S02]  /*0a70*/  FSETP.GEU.AND P1, PT, |R8|, 5.8789094863358348022e-39, PT ;  /* 0x004004020800780b */ /* 0x000fe40003f2e200 */
        /* <DEDUP_REMOVED lines=10> */
.L_x_11:
[----:B------:R-:W-:Y:S05]  /*0b20*/  BSYNC.RECONVERGENT B2 ;  /* 0x0000000000027941 */ /* 0x000fea0003800200 */
.L_x_10:
[----:B------:R-:W2:Y:S01]  /*0b30*/  LDG.E R2, desc[UR4][R18.64] ;  /* 0x0000000412027981 */ /* 0x000ea2000c1e1900 */
[----:B------:R-:W0:Y:S08]  /*0b40*/  LDC.64 R6, c[0x0][0x410] ;  /* 0x00010400ff067b82 */ /* 0x000e300000000a00 */
        /* <DEDUP_REMOVED lines=19> */
[----:B------:R-:W-:Y:S01]  /*0c80*/  DADD R28, R40, R28 ;  /* 0x00000000281c7229 */ /* 0x000fe2000000001c */
[----:B------:R-:W-:Y:S01]  /*0c90*/  BSSY.RECONVERGENT B2, `(.L_x_12) ;  /* 0x0000014000027945 */ /* 0x000fe20003800200 */
[----:B------:R-:W-:-:S02]  /*0ca0*/  DADD R26, R14, R26 ;  /* 0x000000000e1a7229 */ /* 0x000fc4000000001a */
[----:B------:R-:W-:Y:S01]  /*0cb0*/  DADD R24, R10, R24 ;  /* 0x000000000a187229 */ /* 0x000fe20000000018 */
        /* <DEDUP_REMOVED lines=14> */
[----:B------:R-:W-:Y:S02]  /*0da0*/  MOV R12, 0xdd0 ;  /* 0x00000dd0000c7802 */ /* 0x000fe40000000f00 */
[----:B------:R-:W-:-:S07]  /*0db0*/  IADD3 R38, PT, PT, R38, -0x100000, RZ ;  /* 0xfff0000026267810 */ /* 0x000fce0007ffe0ff */
[----:B------:R-:W-:Y:S05]  /*0dc0*/  CALL.REL.NOINC `($__internal_0_$__cuda_sm20_dblrcp_rn_slowpath_v3) ;  /* 0x0000008000e47944 */ /* 0x000fea0003c00000 */
.L_x_13:
[----:B------:R-:W-:Y:S05]  /*0dd0*/  BSYNC.RECONVERGENT B2 ;  /* 0x0000000000027941 */ /* 0x000fea0003800200 */
.L_x_12:
[----:B------:R-:W0:Y:S01]  /*0de0*/  LDC.64 R6, c[0x0][0x410] ;  /* 0x00010400ff067b82 */ /* 0x000e220000000a00 */
[----:B------:R-:W-:-:S04]  /*0df0*/  VIADD R9, R2, UR11 ;  /* 0x0000000b02097c36 */ /* 0x000fc80008000000 */
[----:B0-----:R-:W-:-:S05]  /*0e00*/  IMAD.WIDE R6, R9, 0x8, R6 ;  /* 0x0000000809067825 */ /* 0x001fca00078e0206 */
[----:B------:R-:W2:Y:S01]  /*0e10*/  LDG.E.64 R54, desc[UR4][R6.64] ;  /* 0x0000000406367981 */ /* 0x000ea2000c1e1b00 */
[----:B------:R-:W-:Y:S01]  /*0e20*/  DADD R30, R30, R40 ;  /* 0x000000001e1e7229 */ /* 0x000fe20000000028 */
        /* <DEDUP_REMOVED lines=11> */
[----:B------:R-:W-:Y:S02]  /*0ee0*/  MOV R12, 0xf10 ;  /* 0x00000f10000c7802 */ /* 0x000fe40000000f00 */
[----:B------:R-:W-:-:S07]  /*0ef0*/  IADD3 R38, PT, PT, R38, -0x100000, RZ ;  /* 0xfff0000026267810 */ /* 0x000fce0007ffe0ff */
[----:B------:R-:W-:Y:S05]  /*0f00*/  CALL.REL.NOINC `($__internal_0_$__cuda_sm20_dblrcp_rn_slowpath_v3) ;  /* 0x0000008000947944 */ /* 0x000fea0003c00000 */
.L_x_15:
[----:B------:R-:W-:Y:S05]  /*0f10*/  BSYNC.RECONVERGENT B2 ;  /* 0x0000000000027941 */ /* 0x000fea0003800200 */
.L_x_14:
[----:B------:R-:W-:Y:S02]  /*0f20*/  DADD R28, R28, R40 ;  /* 0x000000001c1c7229 */ /* 0x000fe40000000028 */
[----:B------:R-:W-:Y:S02]  /*0f30*/  DADD R26, R26, R20 ;  /* 0x000000001a1a7229 */ /* 0x000fe40000000014 */
[----:B------:R-:W-:Y:S01]  /*0f40*/  DADD R24, R24, R18 ;  /* 0x0000000018187229 */ /* 0x000fe20000000012 */
[----:B------:R-:W-:Y:S10]  /*0f50*/  @!P0 BRA `(.L_x_16) ;  /* 0xfffffff400f88947 */ /* 0x000ff4000383ffff */
.L_x_1:
[----:B------:R-:W-:Y:S05]  /*0f60*/  BSYNC.RECONVERGENT B1 ;  /* 0x0000000000017941 */ /* 0x000fea0003800200 */
.L_x_0:
[----:B------:R-:W0:Y:S01]  /*0f70*/  LDC.64 R22, c[0x0][0x3c8] ;  /* 0x0000f200ff167b82 */ /* 0x000e220000000a00 */
[----:B------:R-:W1:Y:S01]  /*0f80*/  LDCU UR10, c[0x0][0x39c] ;  /* 0x00007380ff0a77ac */ /* 0x000e620008000800 */
[----:B------:R-:W2:Y:S01]  /*0f90*/  LDCU UR11, c[0x0][0x3a0] ;  /* 0x00007400ff0b77ac */ /* 0x000ea20008000800 */
[----:B------:R-:W3:Y:S01]  /*0fa0*/  LDCU UR8, c[0x0][0x3a8] ;  /* 0x00007500ff0877ac */ /* 0x000ee20008000800 */
[----:B------:R-:W4:Y:S01]  /*0fb0*/  LDCU UR9, c[0x0][0x3b0] ;  /* 0x00007600ff0977ac */ /* 0x000f220008000800 */
[----:B0-----:R-:W-:-:S05]  /*0fc0*/  IMAD.WIDE R22, R5, 0x4, R22 ;  /* 0x0000000405167825 */ /* 0x001fca00078e0216 */
[----:B------:R-:W5:Y:S04]  /*0fd0*/  LDG.E R2, desc[UR4][R22.64] ;  /* 0x0000000416027981 */ /* 0x000f68000c1e1900 */
[----:B------:R-:W5:Y:S01]  /*0fe0*/  LDG.E R13, desc[UR4][R22.64+0x4] ;  /* 0x00000404160d7981 */ /* 0x000f62000c1e1900 */
[----:B------:R-:W-:Y:S01]  /*0ff0*/  BSSY.RECONVERGENT B1, `(.L_x_17) ;  /* 0x00000d9000017945 */ /* 0x000fe20003800200 */
[----:B-----5:R-:W-:-:S13]  /*1000*/  ISETP.GE.AND P1, PT, R2, R13, PT ;  /* 0x0000000d0200720c */ /* 0x020fda0003f26270 */
[----:B-1234-:R-:W-:Y:S05]  /*1010*/  @P1 BRA `(.L_x_18) ;  /* 0x0000000c00581947 */ /* 0x01efea0003800000 */
[----:B------:R-:W-:Y:S01]  /*1020*/  VIADD R10, R2, 0x1 ;  /* 0x00000001020a7836 */ /* 0x000fe20000000000 */
[----:B------:R-:W-:Y:S01]  /*1030*/  BSSY.RECONVERGENT B2, `(.L_x_19) ;  /* 0x000004d000027945 */ /* 0x000fe20003800200 */
[----:B------:R-:W-:-:S03]  /*1040*/  MOV R0, R2 ;  /* 0x0000000200007202 */ /* 0x000fc60000000f00 */
[----:B------:R-:W-:-:S05]  /*1050*/  VIMNMX R7, PT, PT, R13, R10, !PT ;  /* 0x0000000a0d077248 */ /* 0x000fca0007fe0100 */
        /* <DEDUP_REMOVED lines=16> */
[----:B--2---:R-:W-:-:S05]  /*1160*/  IADD3 R39, PT, PT, R0, UR7, RZ ;  /* 0x0000000700277c10 */ /* 0x004fca000fffe0ff */
[----:B----4-:R-:W-:-:S04]  /*1170*/  IMAD.WIDE R6, R39, 0x8, R14 ;  /* 0x0000000827067825 */ /* 0x010fc800078e020e */
[----:B-1----:R-:W-:Y:S02]  /*1180*/  VIADD R11, R0, UR6 ;  /* 0x00000006000b7c36 */ /* 0x002fe40008000000 */
[----:B------:R-:W2:Y:S02]  /*1190*/  LDG.E.64 R6, desc[UR4][R6.64] ;  /* 0x0000000406067981 */ /* 0x000ea4000c1e1b00 */
[----:B------:R-:W-:-:S04]  /*11a0*/  IMAD.WIDE R8, R11, 0x8, R14 ;  /* 0x000000080b087825 */ /* 0x000fc800078e020e */
[--C-:B------:R-:W-:Y:S02]  /*11b0*/  IMAD.WIDE R16, R11, 0x8, R18.reuse ;  /* 0x000000080b107825 */ /* 0x100fe400078e0212 */
[----:B------:R-:W4:Y:S02]  /*11c0*/  LDG.E.64 R8, desc[UR4][R8.64] ;  /* 0x0000000408087981 */ /* 0x000f24000c1e1b00 */
[----:B------:R-:W-:Y:S02]  /*11d0*/  IMAD.WIDE R14, R39, 0x8, R18 ;  /* 0x00000008270e7825 */ /* 0x000fe400078e0212 */
[----:B------:R-:W4:Y:S02]  /*11e0*/  LDG.E.64 R16, desc[UR4][R16.64] ;  /* 0x0000000410107981 */ /* 0x000f24000c1e1b00 */
[--C-:B0-----:R-:W-:Y:S02]  /*11f0*/  IMAD.WIDE R18, R11, 0x8, R20.reuse ;  /* 0x000000080b127825 */ /* 0x101fe400078e0214 */
[----:B------:R-:W2:Y:S02]  /*1200*/  LDG.E.64 R14, desc[UR4][R14.64] ;  /* 0x000000040e0e7981 */ /* 0x000ea4000c1e1b00 */
[----:B------:R-:W-:-:S02]  /*1210*/  IMAD.WIDE R20, R39, 0x8, R20 ;  /* 0x0000000827147825 */ /* 0x000fc400078e0214 */
[----:B------:R-:W4:Y:S04]  /*1220*/  LDG.E.64 R18, desc[UR4][R18.64] ;  /* 0x0000000412127981 */ /* 0x000f28000c1e1b00 */
[----:B------:R-:W2:Y:S01]  /*1230*/  LDG.E.64 R20, desc[UR4][R20.64] ;  /* 0x0000000414147981 */ /* 0x000ea2000c1e1b00 */
[----:B------:R-:W-:Y:S01]  /*1240*/  BSSY.RECONVERGENT B3, `(.L_x_21) ;  /* 0x0000012000037945 */ /* 0x000fe20003800200 */
[----:B---3--:R-:W0:Y:S01]  /*1250*/  MUFU.RCP64H R39, R55 ;  /* 0x0000003700277308 */ /* 0x008e220000001800 */
[----:B------:R-:W-:-:S06]  /*1260*/  VIADD R38, R55, 0x300402 ;  /* 0x0030040237267836 */ /* 0x000fcc0000000000 */
[----:B0-----:R-:W-:-:S08]  /*1270*/  DFMA R40, -R54, R38, 1 ;  /* 0x3ff000003628742b */ /* 0x001fd00000000126 */
[----:B------:R-:W-:Y:S01]  /*1280*/  DFMA R40, R40, R40, R40 ;  /* 0x000000282828722b */ /* 0x000fe20000000028 */
[----:B------:R-:W-:-:S07]  /*1290*/  FSETP.GEU.AND P0, PT, |R38|, 5.8789094863358348022e-39, PT ;  /* 0x004004022600780b */ /* 0x000fce0003f0e200 */
[----:B------:R-:W-:Y:S02]  /*12a0*/  DFMA R40, R38, R40, R38 ;  /* 0x000000282628722b */ /* 0x000fe40000000026 */
[----:B----4-:R-:W-:Y:S02]  /*12b0*/  DFMA R8, R16, R18, R8 ;  /* 0x000000121008722b */ /* 0x010fe40000000008 */
[----:B--2---:R-:W-:-:S04]  /*12c0*/  DFMA R6, R14, R20, R6 ;  /* 0x000000140e06722b */ /* 0x004fc80000000006 */
        /* <DEDUP_REMOVED lines=9> */
.L_x_22:
[----:B------:R-:W-:Y:S05]  /*1360*/  BSYNC.RECONVERGENT B3 ;  /* 0x0000000000037941 */ /* 0x000fea0003800200 */
.L_x_21:
[----:B------:R-:W0:Y:S01]  /*1370*/  LDC.64 R6, c[0x0][0x410] ;  /* 0x00010400ff067b82 */ /* 0x000e220000000a00 */
[----:B------:R-:W1:Y:S02]  /*1380*/  LDCU UR6, c[0x0][0x3a0] ;  /* 0x00007400ff0677ac */ /* 0x000e640008000800 */
[----:B-1----:R-:W-:-:S05]  /*1390*/  IADD3 R9, PT, PT, R0, UR6, RZ ;  /* 0x0000000600097c10 */ /* 0x002fca000fffe0ff */
        /* <DEDUP_REMOVED lines=17> */
.L_x_24:
[----:B------:R-:W-:Y:S05]  /*14b0*/  BSYNC.RECONVERGENT B3 ;  /* 0x0000000000037941 */ /* 0x000fea0003800200 */
.L_x_23:
[----:B------:R-:W-:Y:S01]  /*14c0*/  DADD R28, R28, R40 ;  /* 0x000000001c1c7229 */ /* 0x000fe20000000028 */
[----:B------:R-:W-:Y:S01]  /*14d0*/  MOV R0, R10 ;  /* 0x0000000a00007202 */ /* 0x000fe20000000f00 */
[----:B------:R-:W-:Y:S02]  /*14e0*/  DADD R26, R26, R16 ;  /* 0x000000001a1a7229 */ /* 0x000fe40000000010 */
[----:B------:R-:W-:-:S11]  /*14f0*/  DADD R24, R24, R14 ;  /* 0x0000000018187229 */ /* 0x000fd6000000000e */
.L_x_20:
[----:B------:R-:W-:Y:S05]  /*1500*/  BSYNC.RECONVERGENT B2 ;  /* 0x0000000000027941 */ /* 0x000fea0003800200 */
.L_x_19:
[----:B------:R-:W-:-:S13]  /*1510*/  ISETP.GE.AND P0, PT, R10, R13, PT ;  /* 0x0000000d0a00720c */ /* 0x000fda0003f06270 */
[----:B------:R-:W-:Y:S05]  /*1520*/  @P0 BRA `(.L_x_18) ;  /* 0x0000000800140947 */ /* 0x000fea0003800000 */
[----:B------:R-:W0:Y:S02]  /*1530*/  LDC.64 R16, c[0x0][0x3d0] ;  /* 0x0000f400ff107b82 */ /* 0x000e240000000a00 */
[----:B0-----:R-:W-:-:S05]  /*1540*/  IADD3 R16, P0, PT, R16, 0x4, RZ ;  /* 0x0000000410107810 */ /* 0x001fca0007f1e0ff */
[----:B------:R-:W-:-:S08]  /*1550*/  IMAD.X R17, RZ, RZ, R17, P0 ;  /* 0x000000ffff117224 */ /* 0x000fd000000e0611 */
.L_x_33:
        /* <DEDUP_REMOVED lines=42> */
.L_x_26:
[----:B------:R-:W-:Y:S05]  /*1800*/  BSYNC.RECONVERGENT B2 ;  /* 0x0000000000027941 */ /* 0x000fea0003800200 */
.L_x_25:
        /* <DEDUP_REMOVED lines=19> */
.L_x_28:
[----:B------:R-:W-:Y:S05]  /*1940*/  BSYNC.RECONVERGENT B2 ;  /* 0x0000000000027941 */ /* 0x000fea0003800200 */
.L_x_27:
        /* <DEDUP_REMOVED lines=42> */
.L_x_30:
[----:B------:R-:W-:Y:S05]  /*1bf0*/  BSYNC.RECONVERGENT B2 ;  /* 0x0000000000027941 */ /* 0x000fea0003800200 */
.L_x_29:
        /* <DEDUP_REMOVED lines=19> */
.L_x_32:
[----:B------:R-:W-:Y:S05]  /*1d30*/  BSYNC.RECONVERGENT B2 ;  /* 0x0000000000027941 */ /* 0x000fea0003800200 */
.L_x_31:
[----:B------:R-:W-:Y:S02]  /*1d40*/  DADD R28, R28, R40 ;  /* 0x000000001c1c7229 */ /* 0x000fe40000000028 */
[----:B------:R-:W-:Y:S02]  /*1d50*/  DADD R26, R26, R42 ;  /* 0x000000001a1a7229 */ /* 0x000fe4000000002a */
[----:B------:R-:W-:Y:S01]  /*1d60*/  DADD R24, R24, R20 ;  /* 0x0000000018187229 */ /* 0x000fe20000000014 */
[----:B------:R-:W-:Y:S10]  /*1d70*/  @!P0 BRA `(.L_x_33) ;  /* 0xfffffff400f88947 */ /* 0x000ff4000383ffff */
.L_x_18:
[----:B------:R-:W-:Y:S05]  /*1d80*/  BSYNC.RECONVERGENT B1 ;  /* 0x0000000000017941 */ /* 0x000fea0003800200 */
.L_x_17:
[----:B------:R-:W0:Y:S01]  /*1d90*/  LDC.64 R20, c[0x0][0x3d8] ;  /* 0x0000f600ff147b82 */ /* 0x000e220000000a00 */
[----:B------:R-:W1:Y:S01]  /*1da0*/  LDCU UR7, c[0x0][0x38c] ;  /* 0x00007180ff0777ac */ /* 0x000e620008000800 */
[----:B------:R-:W2:Y:S01]  /*1db0*/  LDCU UR8, c[0x0][0x390] ;  /* 0x00007200ff0877ac */ /* 0x000ea20008000800 */
[----:B0-----:R-:W-:-:S05]  /*1dc0*/  IMAD.WIDE R20, R5, 0x4, R20 ;  /* 0x0000000405147825 */ /* 0x001fca00078e0214 */
[----:B------:R-:W3:Y:S04]  /*1dd0*/  LDG.E R0, desc[UR4][R20.64] ;  /* 0x0000000414007981 */ /* 0x000ee8000c1e1900 */
[----:B------:R-:W3:Y:S01]  /*1de0*/  LDG.E R11, desc[UR4][R20.64+0x4] ;  /* 0x00000404140b7981 */ /* 0x000ee2000c1e1900 */
[----:B------:R-:W-:Y:S01]  /*1df0*/  BSSY.RECONVERGENT B1, `(.L_x_34) ;  /* 0x0000151000017945 */ /* 0x000fe20003800200 */
[----:B------:R-:W-:Y:S02]  /*1e00*/  CS2R R52, SRZ ;  /* 0x0000000000347805 */ /* 0x000fe4000001ff00 */
[----:B------:R-:W-:Y:S02]  /*1e10*/  CS2R R48, SRZ ;  /* 0x0000000000307805 */ /* 0x000fe4000001ff00 */
[----:B------:R-:W-:-:S02]  /*1e20*/  CS2R R18, SRZ ;  /* 0x0000000000127805 */ /* 0x000fc4000001ff00 */
[----:B------:R-:W-:Y:S02]  /*1e30*/  CS2R R16, SRZ ;  /* 0x0000000000107805 */ /* 0x000fe4000001ff00 */
[----:B---3--:R-:W-:-:S13]  /*1e40*/  ISETP.GE.AND P0, PT, R0, R11, PT ;  /* 0x0000000b0000720c */ /* 0x008fda0003f06270 */
[----:B-12---:R-:W-:Y:S05]  /*1e50*/  @P0 BRA `(.L_x_35) ;  /* 0x0000001400280947 */ /* 0x006fea0003800000 */
[----:B------:R-:W-:Y:S01]  /*1e60*/  VIADD R14, R0, 0x1 ;  /* 0x00000001000e7836 */ /* 0x000fe20000000000 */
[----:B------:R-:W-:Y:S01]  /*1e70*/  BSSY.RECONVERGENT B2, `(.L_x_36) ;  /* 0x0000077000027945 */ /* 0x000fe20003800200 */
[----:B------:R-:W-:Y:S02]  /*1e80*/  MOV R10, R0 ;  /* 0x00000000000a7202 */ /* 0x000fe40000000f00 */
[----:B------:R-:W-:Y:S02]  /*1e90*/  CS2R R16, SRZ ;  /* 0x0000000000107805 */ /* 0x000fe4000001ff00 */
[----:B------:R-:W-:Y:S02]  /*1ea0*/  CS2R R18, SRZ ;  /* 0x0000000000127805 */ /* 0x000fe4000001ff00 */
[----:B------:R-:W-:Y:S02]  /*1eb0*/  VIMNMX R7, PT, PT, R11, R14, !PT ;  /* 0x0000000e0b077248 */ /* 0x000fe40007fe0100 */
[----:B------:R-:W-:-:S02]  /*1ec0*/  CS2R R48, SRZ ;  /* 0x0000000000307805 */ /* 0x000fc4000001ff00 */
[----:B------:R-:W-:Y:S01]  /*1ed0*/  CS2R R52, SRZ ;  /* 0x0000000000347805 */ /* 0x000fe2000001ff00 */
[----:B------:R-:W-:-:S05]  /*1ee0*/  IMAD.IADD R7, R7, 0x1, -R0 ;  /* 0x0000000107077824 */ /* 0x000fca00078e0a00 */
[----:B------:R-:W-:-:S04]  /*1ef0*/  LOP3.LUT R7, R7, 0x1, RZ, 0xc0, !PT ;  /* 0x0000000107077812 */ /* 0x000fc800078ec0ff */
[----:B------:R-:W-:-:S13]  /*1f00*/  ISETP.NE.U32.AND P2, PT, R7, 0x1, PT ;  /* 0x000000010700780c */ /* 0x000fda0003f45070 */
[----:B------:R-:W-:Y:S05]  /*1f10*/  @P2 BRA `(.L_x_37) ;  /* 0x0000000400b02947 */ /* 0x000fea0003800000 */
[----:B------:R-:W0:Y:S01]  /*1f20*/  LDC.64 R6, c[0x0][0x3e0] ;  /* 0x0000f800ff067b82 */ /* 0x000e220000000a00 */
[----:B------:R-:W1:Y:S07]  /*1f30*/  LDCU UR6, c[0x0][0x38c] ;  /* 0x00007180ff0677ac */ /* 0x000e6e0008000800 */
[----:B------:R-:W2:Y:S08]  /*1f40*/  LDC.64 R18, c[0x0][0x410] ;  /* 0x00010400ff127b82 */ /* 0x000eb00000000a00 */
[----:B------:R-:W3:Y:S01]  /*1f50*/  LDC.64 R38, c[0x0][0x408] ;  /* 0x00010200ff267b82 */ /* 0x000ee20000000a00 */
[----:B0-----:R-:W-:-:S07]  /*1f60*/  IMAD.WIDE R6, R0, 0x4, R6 ;  /* 0x0000000400067825 */ /* 0x001fce00078e0206 */
[----:B------:R-:W0:Y:S01]  /*1f70*/  LDC.64 R52, c[0x0][0x3f8] ;  /* 0x0000fe00ff347b82 */ /* 0x000e220000000a00 */
[----:B------:R-:W1:Y:S02]  /*1f80*/  LDG.E R10, desc[UR4][R6.64] ;  /* 0x00000004060a7981 */ /* 0x000e64000c1e1900 */
[----:B-1----:R-:W-:-:S04]  /*1f90*/  VIADD R9, R10, UR6 ;  /* 0x000000060a097c36 */ /* 0x002fc80008000000 */
[----:B--2---:R-:W-:-:S06]  /*1fa0*/  IMAD.WIDE R18, R9, 0x8, R18 ;  /* 0x0000000809127825 */ /* 0x004fcc00078e0212 */
[----:B------:R-:W2:Y:S01]  /*1fb0*/  LDG.E.64 R18, desc[UR4][R18.64] ;  /* 0x0000000412127981 */ /* 0x000ea2000c1e1b00 */
[----:B---3--:R-:W-:-:S06]  /*1fc0*/  IMAD.WIDE R38, R9, 0x8, R38 ;  /* 0x0000000809267825 */ /* 0x008fcc00078e0226 */
[----:B------:R-:W3:Y:S01]  /*1fd0*/  LDG.E.64 R38, desc[UR4][R38.64] ;  /* 0x0000000426267981 */ /* 0x000ee2000c1e1b00 */
[----:B0-----:R-:W-:-:S06]  /*1fe0*/  IMAD.WIDE R52, R9, 0x8, R52 ;  /* 0x0000000809347825 */ /* 0x001fcc00078e0234 */
[----:B------:R-:W5:Y:S01]  /*1ff0*/  LDG.E.64 R52, desc[UR4][R52.64] ;  /* 0x0000000434347981 */ /* 0x000f62000c1e1b00 */
[----:B------:R-:W-:Y:S01]  /*2000*/  IMAD.MOV.U32 R6, RZ, RZ, 0x1 ;  /* 0x00000001ff067424 */ /* 0x000fe200078e00ff */
[----:B------:R-:W-:Y:S01]  /*2010*/  BSSY.RECONVERGENT B3, `(.L_x_38) ;  /* 0x0000013000037945 */ /* 0x000fe20003800200 */
[----:B--2---:R-:W0:Y:S01]  /*2020*/  MUFU.RCP64H R7, R19 ;  /* 0x0000001300077308 */ /* 0x004e220000001800 */
[----:B---3--:R-:W-:-:S03]  /*2030*/  FSETP.GEU.AND P3, PT, |R39|, 6.5827683646048100446e-37, PT ;  /* 0x036000002700780b */ /* 0x008fc60003f6e200 */
[----:B0-----:R-:W-:-:S08]  /*2040*/  DFMA R8, -R18, R6, 1 ;  /* 0x3ff000001208742b */ /* 0x001fd00000000106 */
[----:B------:R-:W-:-:S08]  /*2050*/  DFMA R8, R8, R8, R8 ;  /* 0x000000080808722b */ /* 0x000fd00000000008 */
[----:B------:R-:W-:-:S08]  /*2060*/  DFMA R8, R6, R8, R6 ;  /* 0x000000080608722b */ /* 0x000fd00000000006 */
[----:B------:R-:W-:-:S08]  /*2070*/  DFMA R6, -R18, R8, 1 ;  /* 0x3ff000001206742b */ /* 0x000fd00000000108 */
[----:B------:R-:W-:-:S08]  /*2080*/  DFMA R6, R8, R6, R8 ;  /* 0x000000060806722b */ /* 0x000fd00000000008 */
[----:B------:R-:W-:-:S08]  /*2090*/  DMUL R8, R38, R6 ;  /* 0x0000000626087228 */ /* 0x000fd00000000000 */
[----:B------:R-:W-:-:S08]  /*20a0*/  DFMA R16, -R18, R8, R38 ;  /* 0x000000081210722b */ /* 0x000fd00000000126 */
[----:B------:R-:W-:-:S10]  /*20b0*/  DFMA R8, R6, R16, R8 ;  /* 0x000000100608722b */ /* 0x000fd40000000008 */
[----:B------:R-:W-:-:S05]  /*20c0*/  FFMA R6, RZ, R19, R9 ;  /* 0x00000013ff067223 */ /* 0x000fca0000000009 */
[----:B------:R-:W-:-:S13]  /*20d0*/  FSETP.GT.AND P2, PT, |R6|, 1.469367938527859385e-39, PT ;  /* 0x001000000600780b */ /* 0x000fda0003f44200 */
[----:B------:R-:W-:Y:S05]  /*20e0*/  @P2 BRA P3, `(.L_x_39) ;  /* 0x0000000000142947 */ /* 0x000fea0001800000 */
[----:B------:R-:W-:Y:S01]  /*20f0*/  MOV R42, R18 ;  /* 0x00000012002a7202 */ /* 0x000fe20000000f00 */
[----:B------:R-:W-:Y:S01]  /*2100*/  IMAD.MOV.U32 R43, RZ, RZ, R19 ;  /* 0x000000ffff2b7224 */ /* 0x000fe200078e0013 */
[----:B------:R-:W-:-:S07]  /*2110*/  MOV R6, 0x2130 ;  /* 0x0000213000067802 */ /* 0x000fce0000000f00 */
[----:B-----5:R-:W-:Y:S05]  /*2120*/  CALL.REL.NOINC `($__internal_1_$__cuda_sm20_div_rn_f64_full) ;  /* 0x0000007000b47944 */ /* 0x020fea0003c00000 */
[----:B------:R-:W-:-:S07]  /*2130*/  IMAD.MOV.U32 R9, RZ, RZ, R7 ;  /* 0x000000ffff097224 */ /* 0x000fce00078e0007 */
.L_x_39:
[----:B------:R-:W-:Y:S05]  /*2140*/  BSYNC.RECONVERGENT B3 ;  /* 0x0000000000037941 */ /* 0x000fea0003800200 */
.L_x_38:
[----:B------:R-:W0:Y:S01]  /*2150*/  LDC.64 R16, c[0x0][0x410] ;  /* 0x00010400ff107b82 */ /* 0x000e220000000a00 */
[----:B------:R-:W1:Y:S07]  /*2160*/  LDCU UR6, c[0x0][0x390] ;  /* 0x00007200ff0677ac */ /* 0x000e6e0008000800 */
[----:B------:R-:W2:Y:S08]  /*2170*/  LDC.64 R38, c[0x0][0x408] ;  /* 0x00010200ff267b82 */ /* 0x000eb00000000a00 */
[----:B------:R-:W3:Y:S01]  /*2180*/  LDC.64 R48, c[0x0][0x3f8] ;  /* 0x0000fe00ff307b82 */ /* 0x000ee20000000a00 */
[----:B-1----:R-:W-:-:S05]  /*2190*/  IADD3 R7, PT, PT, R10, UR6, RZ ;  /* 0x000000060a077c10 */ /* 0x002fca000fffe0ff */
[----:B0-----:R-:W-:-:S06]  /*21a0*/  IMAD.WIDE R16, R7, 0x8, R16 ;  /* 0x0000000807107825 */ /* 0x001fcc00078e0210 */
[----:B------:R-:W4:Y:S01]  /*21b0*/  LDG.E.64 R16, desc[UR4][R16.64] ;  /* 0x0000000410107981 */ /* 0x000f22000c1e1b00 */
[----:B--2---:R-:W-:-:S06]  /*21c0*/  IMAD.WIDE R38, R7, 0x8, R38 ;  /* 0x0000000807267825 */ /* 0x004fcc00078e0226 */
[----:B------:R-:W2:Y:S01]  /*21d0*/  LDG.E.64 R38, desc[UR4][R38.64] ;  /* 0x0000000426267981 */ /* 0x000ea2000c1e1b00 */
[----:B---3--:R-:W-:-:S06]  /*21e0*/  IMAD.WIDE R48, R7, 0x8, R48 ;  /* 0x0000000807307825 */ /* 0x008fcc00078e0230 */
[----:B------:R-:W5:Y:S01]  /*21f0*/  LDG.E.64 R48, desc[UR4][R48.64] ;  /* 0x0000000430307981 */ /* 0x000f62000c1e1b00 */
[----:B------:R-:W-:Y:S01]  /*2200*/  IMAD.MOV.U32 R6, RZ, RZ, 0x1 ;  /* 0x00000001ff067424 */ /* 0x000fe200078e00ff */
[----:B-----5:R-:W-:Y:S01]  /*2210*/  DADD R52, R52, R8 ;  /* 0x0000000034347229 */ /* 0x020fe20000000008 */
[----:B------:R-:W-:Y:S07]  /*2220*/  BSSY.RECONVERGENT B3, `(.L_x_40) ;  /* 0x0000014000037945 */ /* 0x000fee0003800200 */
[----:B------:R-:W-:Y:S01]  /*2230*/  DADD R52, RZ, R52 ;  /* 0x00000000ff347229 */ /* 0x000fe20000000034 */
[----:B----4-:R-:W0:Y:S01]  /*2240*/  MUFU.RCP64H R7, R17 ;  /* 0x0000001100077308 */ /* 0x010e220000001800 */
[----:B--2---:R-:W-:Y:S01]  /*2250*/  FSETP.GEU.AND P3, PT, |R39|, 6.5827683646048100446e-37, PT ;  /* 0x036000002700780b */ /* 0x004fe20003f6e200 */
        /* <DEDUP_REMOVED lines=11> */
[----:B------:R-:W-:Y:S01]  /*2310*/  IMAD.MOV.U32 R42, RZ, RZ, R16 ;  /* 0x000000ffff2a7224 */ /* 0x000fe200078e0010 */
[----:B------:R-:W-:Y:S02]  /*2320*/  MOV R43, R17 ;  /* 0x00000011002b7202 */ /* 0x000fe40000000f00 */
[----:B------:R-:W-:-:S07]  /*2330*/  MOV R6, 0x2350 ;  /* 0x0000235000067802 */ /* 0x000fce0000000f00 */
[----:B------:R-:W-:Y:S05]  /*2340*/  CALL.REL.NOINC `($__internal_1_$__cuda_sm20_div_rn_f64_full) ;  /* 0x00000070002c7944 */ /* 0x000fea0003c00000 */
[----:B------:R-:W-:-:S07]  /*2350*/  IMAD.MOV.U32 R6, RZ, RZ, R8 ;  /* 0x000000ffff067224 */ /* 0x000fce00078e0008 */
.L_x_41:
[----:B------:R-:W-:Y:S05]  /*2360*/  BSYNC.RECONVERGENT B3 ;  /* 0x0000000000037941 */ /* 0x000fea0003800200 */
.L_x_40:
[----:B------:R-:W0:Y:S01]  /*2370*/  MUFU.RCP64H R9, R19 ;  /* 0x0000001300097308 */ /* 0x000e220000001800 */
[----:B------:R-:W-:Y:S01]  /*2380*/  VIADD R8, R19, 0x300402 ;  /* 0x0030040213087836 */ /* 0x000fe20000000000 */
[----:B------:R-:W-:Y:S01]  /*2390*/  DADD R48, R48, R6 ;  /* 0x0000000030307229 */ /* 0x000fe20000000006 */
[----:B------:R-:W-:Y:S03]  /*23a0*/  BSSY.RECONVERGENT B3, `(.L_x_42) ;  /* 0x000000f000037945 */ /* 0x000fe60003800200 */
[----:B------:R-:W-:-:S04]  /*23b0*/  FSETP.GEU.AND P2, PT, |R8|, 5.8789094863358348022e-39, PT ;  /* 0x004004020800780b */ /* 0x000fc80003f4e200 */
[----:B------:R-:W-:Y:S02]  /*23c0*/  DADD R48, RZ, R48 ;  /* 0x00000000ff307229 */ /* 0x000fe40000000030 */
[----:B0-----:R-:W-:-:S08]  /*23d0*/  DFMA R38, -R18, R8, 1 ;  /* 0x3ff000001226742b */ /* 0x001fd00000000108 */
[----:B------:R-:W-:-:S08]  /*23e0*/  DFMA R38, R38, R38, R38 ;  /* 0x000000262626722b */ /* 0x000fd00000000026 */
[----:B------:R-:W-:-:S08]  /*23f0*/  DFMA R38, R8, R38, R8 ;  /* 0x000000260826722b */ /* 0x000fd00000000008 */
[----:B------:R-:W-:-:S08]  /*2400*/  DFMA R6, -R18, R38, 1 ;  /* 0x3ff000001206742b */ /* 0x000fd00000000126 */
[----:B------:R-:W-:Y:S01]  /*2410*/  DFMA R40, R38, R6, R38 ;  /* 0x000000062628722b */ /* 0x000fe20000000026 */
[----:B------:R-:W-:Y:S10]  /*2420*/  @P2 BRA `(.L_x_43) ;  /* 0x0000000000182947 */ /* 0x000ff40003800000 */
[----:B------:R-:W-:Y:S01]  /*2430*/  LOP3.LUT R38, R19, 0x7fffffff, RZ, 0xc0, !PT ;  /* 0x7fffffff13267812 */ /* 0x000fe200078ec0ff */
[----:B------:R-:W-:Y:S01]  /*2440*/  IMAD.MOV.U32 R55, RZ, RZ, R19 ;  /* 0x000000ffff377224 */ /* 0x000fe200078e0013 */
[----:B------:R-:W-:Y:S02]  /*2450*/  MOV R54, R18 ;  /* 0x0000001200367202 */ /* 0x000fe40000000f00 */
[----:B------:R-:W-:Y:S01]  /*2460*/  MOV R12, 0x2490 ;  /* 0x00002490000c7802 */ /* 0x000fe20000000f00 */
[----:B------:R-:W-:-:S07]  /*2470*/  VIADD R38, R38, 0xfff00000 ;  /* 0xfff0000026267836 */ /* 0x000fce0000000000 */
[----:B------:R-:W-:Y:S05]  /*2480*/  CALL.REL.NOINC `($__internal_0_$__cuda_sm20_dblrcp_rn_slowpath_v3) ;  /* 0x0000006c00347944 */ /* 0x000fea0003c00000 */
.L_x_43:
[----:B------:R-:W-:Y:S05]  /*2490*/  BSYNC.RECONVERGENT B3 ;  /* 0x0000000000037941 */ /* 0x000fea0003800200 */
.L_x_42:
[----:B------:R-:W0:Y:S01]  /*24a0*/  MUFU.RCP64H R7, R17 ;  /* 0x0000001100077308 */ /* 0x000e220000001800 */
[----:B------:R-:W-:Y:S01]  /*24b0*/  IADD3 R6, PT, PT, R17, 0x300402, RZ ;  /* 0x0030040211067810 */ /* 0x000fe20007ffe0ff */
[----:B------:R-:W-:Y:S01]  /*24c0*/  DADD R18, RZ, R40 ;  /* 0x00000000ff127229 */ /* 0x000fe20000000028 */
[----:B------:R-:W-:Y:S02]  /*24d0*/  BSSY.RECONVERGENT B3, `(.L_x_44) ;  /* 0x000000e000037945 */ /* 0x000fe40003800200 */
[----:B------:R-:W-:Y:S02]  /*24e0*/  FSETP.GEU.AND P2, PT, |R6|, 5.8789094863358348022e-39, PT ;  /* 0x004004020600780b */ /* 0x000fe40003f4e200 */
        /* <DEDUP_REMOVED lines=8> */
[----:B------:R-:W-:Y:S01]  /*2570*/  MOV R12, 0x25b0 ;  /* 0x000025b0000c7802 */ /* 0x000fe20000000f00 */
[----:B------:R-:W-:Y:S01]  /*2580*/  IMAD.MOV.U32 R55, RZ, RZ, R17 ;  /* 0x000000ffff377224 */ /* 0x000fe200078e0011 */
[----:B------:R-:W-:-:S07]  /*2590*/  IADD3 R38, PT, PT, R38, -0x100000, RZ ;  /* 0xfff0000026267810 */ /* 0x000fce0007ffe0ff */
[----:B------:R-:W-:Y:S05]  /*25a0*/  CALL.REL.NOINC `($__internal_0_$__cuda_sm20_dblrcp_rn_slowpath_v3) ;  /* 0x0000006800ec7944 */ /* 0x000fea0003c00000 */
.L_x_45:
[----:B------:R-:W-:Y:S05]  /*25b0*/  BSYNC.RECONVERGENT B3 ;  /* 0x0000000000037941 */ /* 0x000fea0003800200 */
.L_x_44:
[----:B------:R-:W-:Y:S01]  /*25c0*/  DADD R16, RZ, R40 ;  /* 0x00000000ff107229 */ /* 0x000fe20000000028 */
[----:B------:R-:W-:-:S10]  /*25d0*/  IMAD.MOV.U32 R10, RZ, RZ, R14 ;  /* 0x000000ffff0a7224 */ /* 0x000fd400078e000e */
.L_x_37:
[----:B------:R-:W-:Y:S05]  /*25e0*/  BSYNC.RECONVERGENT B2 ;  /* 0x0000000000027941 */ /* 0x000fea0003800200 */
.L_x_36:
[----:B------:R-:W-:-:S13]  /*25f0*/  ISETP.GE.AND P2, PT, R14, R11, PT ;  /* 0x0000000b0e00720c */ /* 0x000fda0003f46270 */
[----:B------:R-:W-:Y:S05]  /*2600*/  @P2 BRA `(.L_x_35) ;  /* 0x0000000c003c2947 */ /* 0x000fea0003800000 */
.L_x_62:
[----:B------:R-:W0:Y:S08]  /*2610*/  LDC.64 R58, c[0x0][0x3e0] ;  /* 0x0000f800ff3a7b82 */ /* 0x000e300000000a00 */
[----:B------:R-:W1:Y:S08]  /*2620*/  LDC.64 R54, c[0x0][0x410] ;  /* 0x00010400ff367b82 */ /* 0x000e700000000a00 */
[----:B------:R-:W2:Y:S01]  /*2630*/  LDC.64 R38, c[0x0][0x408] ;  /* 0x00010200ff267b82 */ /* 0x000ea20000000a00 */
[----:B0-----:R-:W-:-:S07]  /*2640*/  IMAD.WIDE R58, R10, 0x4, R58 ;  /* 0x000000040a3a7825 */ /* 0x001fce00078e023a */
[----:B------:R-:W0:Y:S01]  /*2650*/  LDC.64 R56, c[0x0][0x3f8] ;  /* 0x0000fe00ff387b82 */ /* 0x000e220000000a00 */
[----:B------:R-:W3:Y:S02]  /*2660*/  LDG.E R14, desc[UR4][R58.64] ;  /* 0x000000043a0e7981 */ /* 0x000ee4000c1e1900 */
[----:B---3--:R-:W-:-:S04]  /*2670*/  VIADD R7, R14, UR7 ;  /* 0x000000070e077c36 */ /* 0x008fc80008000000 */
[----:B-1----:R-:W-:-:S06]  /*2680*/  IMAD.WIDE R54, R7, 0x8, R54 ;  /* 0x0000000807367825 */ /* 0x002fcc00078e0236 */
[----:B------:R-:W3:Y:S01]  /*2690*/  LDG.E.64 R54, desc[UR4][R54.64] ;  /* 0x0000000436367981 */ /* 0x000ee2000c1e1b00 */
[----:B--2---:R-:W-:-:S06]  /*26a0*/  IMAD.WIDE R38, R7, 0x8, R38 ;  /* 0x0000000807267825 */ /* 0x004fcc00078e0226 */
[----:B------:R-:W2:Y:S01]  /*26b0*/  LDG.E.64 R38, desc[UR4][R38.64] ;  /* 0x0000000426267981 */ /* 0x000ea2000c1e1b00 */
[----:B0-----:R-:W-:-:S06]  /*26c0*/  IMAD.WIDE R56, R7, 0x8, R56 ;  /* 0x0000000807387825 */ /* 0x001fcc00078e0238 */
[----:B------:R-:W5:Y:S01]  /*26d0*/  LDG.E.64 R56, desc[UR4][R56.64] ;  /* 0x0000000438387981 */ /* 0x000f62000c1e1b00 */
[----:B------:R-:W-:Y:S01]  /*26e0*/  MOV R6, 0x1 ;  /* 0x0000000100067802 */ /* 0x000fe20000000f00 */
[----:B------:R-:W-:Y:S01]  /*26f0*/  VIADD R10, R10, 0x2 ;  /* 0x000000020a0a7836 */ /* 0x000fe20000000000 */
[----:B------:R-:W-:Y:S04]  /*2700*/  BSSY.RECONVERGENT B2, `(.L_x_46) ;  /* 0x0000014000027945 */ /* 0x000fe80003800200 */
[----:B------:R-:W-:Y:S01]  /*2710*/  ISETP.GE.AND P6, PT, R10, R11, PT ;  /* 0x0000000b0a00720c */ /* 0x000fe20003fc6270 */
[----:B---3--:R-:W0:Y:S01]  /*2720*/  MUFU.RCP64H R7, R55 ;  /* 0x0000003700077308 */ /* 0x008e220000001800 */
        /* <DEDUP_REMOVED lines=15> */
[----:B-----5:R-:W-:Y:S05]  /*2820*/  CALL.REL.NOINC `($__internal_1_$__cuda_sm20_div_rn_f64_full) ;  /* 0x0000006800f47944 */ /* 0x020fea0003c00000 */
[----:B------:R-:W-:-:S07]  /*2830*/  IMAD.MOV.U32 R9, RZ, RZ, R7 ;  /* 0x000000ffff097224 */ /* 0x000fce00078e0007 */
.L_x_47:
[----:B------:R-:W-:Y:S05]  /*2840*/  BSYNC.RECONVERGENT B2 ;  /* 0x0000000000027941 */ /* 0x000fea0003800200 */
.L_x_46:
[----:B------:R-:W0:Y:S01]  /*2850*/  LDC.64 R6, c[0x0][0x410] ;  /* 0x00010400ff067b82 */ /* 0x000e220000000a00 */
[----:B------:R-:W-:-:S07]  /*2860*/  VIADD R41, R14, UR8 ;  /* 0x000000080e297c36 */ /* 0x000fce0008000000 */
[----:B------:R-:W1:Y:S08]  /*2870*/  LDC.64 R38, c[0x0][0x408] ;  /* 0x00010200ff267b82 */ /* 0x000e700000000a00 */
[----:B------:R-:W2:Y:S01]  /*2880*/  LDC.64 R60, c[0x0][0x3f8] ;  /* 0x0000fe00ff3c7b82 */ /* 0x000ea20000000a00 */
[----:B0-----:R-:W-:-:S06]  /*2890*/  IMAD.WIDE R14, R41, 0x8, R6 ;  /* 0x00000008290e7825 */ /* 0x001fcc00078e0206 */
[----:B------:R-:W3:Y:S01]  /*28a0*/  LDG.E.64 R14, desc[UR4][R14.64] ;  /* 0x000000040e0e7981 */ /* 0x000ee2000c1e1b00 */
[----:B-1----:R-:W-:-:S06]  /*28b0*/  IMAD.WIDE R38, R41, 0x8, R38 ;  /* 0x0000000829267825 */ /* 0x002fcc00078e0226 */
[----:B------:R-:W4:Y:S01]  /*28c0*/  LDG.E.64 R38, desc[UR4][R38.64] ;  /* 0x0000000426267981 */ /* 0x000f22000c1e1b00 */
[----:B--2---:R-:W-:-:S06]  /*28d0*/  IMAD.WIDE R60, R41, 0x8, R60 ;  /* 0x00000008293c7825 */ /* 0x004fcc00078e023c */
[----:B------:R-:W5:Y:S01]  /*28e0*/  LDG.E.64 R60, desc[UR4][R60.64] ;  /* 0x000000043c3c7981 */ /* 0x000f62000c1e1b00 */
[----:B------:R-:W-:Y:S01]  /*28f0*/  MOV R6, 0x1 ;  /* 0x0000000100067802 */ /* 0x000fe20000000f00 */
[----:B-----5:R-:W-:Y:S01]  /*2900*/  DADD R56, R56, R8 ;  /* 0x0000000038387229 */ /* 0x020fe20000000008 */
[----:B------:R-:W-:Y:S07]  /*2910*/  BSSY.RECONVERGENT B2, `(.L_x_48) ;  /* 0x0000014000027945 */ /* 0x000fee0003800200 */
[----:B------:R-:W-:Y:S01]  /*2920*/  DADD R52, R56, R52 ;  /* 0x0000000038347229 */ /* 0x000fe20000000034 */
[----:B---3--:R-:W0:Y:S01]  /*2930*/  MUFU.RCP64H R7, R15 ;  /* 0x0000000f00077308 */ /* 0x008e220000001800 */
[----:B----4-:R-:W-:Y:S01]  /*2940*/  FSETP.GEU.AND P3, PT, |R39|, 6.5827683646048100446e-37, PT ;  /* 0x036000002700780b */ /* 0x010fe20003f6e200 */
        /* <DEDUP_REMOVED lines=12> */
[----:B------:R-:W-:Y:S01]  /*2a10*/  MOV R6, 0x2a40 ;  /* 0x00002a4000067802 */ /* 0x000fe20000000f00 */
[----:B------:R-:W-:-:S07]  /*2a20*/  IMAD.MOV.U32 R43, RZ, RZ, R15 ;  /* 0x000000ffff2b7224 */ /* 0x000fce00078e000f */
[----:B------:R-:W-:Y:S05]  /*2a30*/  CALL.REL.NOINC `($__internal_1_$__cuda_sm20_div_rn_f64_full) ;  /* 0x0000006800707944 */ /* 0x000fea0003c00000 */
[----:B------:R-:W-:-:S07]  /*2a40*/  MOV R6, R8 ;  /* 0x0000000800067202 */ /* 0x000fce0000000f00 */
.L_x_49:
[----:B------:R-:W-:Y:S05]  /*2a50*/  BSYNC.RECONVERGENT B2 ;  /* 0x0000000000027941 */ /* 0x000fea0003800200 */
.L_x_48:
[----:B------:R-:W0:Y:S01]  /*2a60*/  MUFU.RCP64H R9, R55 ;  /* 0x0000003700097308 */ /* 0x000e220000001800 */
[----:B------:R-:W-:Y:S01]  /*2a70*/  VIADD R8, R55, 0x300402 ;  /* 0x0030040237087836 */ /* 0x000fe20000000000 */
[----:B------:R-:W-:Y:S01]  /*2a80*/  DADD R60, R60, R6 ;  /* 0x000000003c3c7229 */ /* 0x000fe20000000006 */
[----:B------:R-:W-:Y:S03]  /*2a90*/  BSSY.RECONVERGENT B2, `(.L_x_50) ;  /* 0x000000d000027945 */ /* 0x000fe60003800200 */
[----:B------:R-:W-:-:S04]  /*2aa0*/  FSETP.GEU.AND P2, PT, |R8|, 5.8789094863358348022e-39, PT ;  /* 0x004004020800780b */ /* 0x000fc80003f4e200 */
[----:B------:R-:W-:Y:S02]  /*2ab0*/  DADD R48, R60, R48 ;  /* 0x000000003c307229 */ /* 0x000fe40000000030 */
        /* <DEDUP_REMOVED lines=10> */
.L_x_51:
[----:B------:R-:W-:Y:S05]  /*2b60*/  BSYNC.RECONVERGENT B2 ;  /* 0x0000000000027941 */ /* 0x000fea0003800200 */
.L_x_50:
[----:B------:R-:W0:Y:S01]  /*2b70*/  MUFU.RCP64H R7, R15 ;  /* 0x0000000f00077308 */ /* 0x000e220000001800 */
[----:B------:R-:W-:Y:S01]  /*2b80*/  IADD3 R6, PT, PT, R15, 0x300402, RZ ;  /* 0x003004020f067810 */ /* 0x000fe20007ffe0ff */
[----:B------:R-:W-:Y:S01]  /*2b90*/  DADD R18, R40, R18 ;  /* 0x0000000028127229 */ /* 0x000fe20000000012 */
        /* <DEDUP_REMOVED lines=14> */
.L_x_53:
[----:B------:R-:W-:Y:S05]  /*2c80*/  BSYNC.RECONVERGENT B2 ;  /* 0x0000000000027941 */ /* 0x000fea0003800200 */
.L_x_52:
[----:B------:R-:W2:Y:S01]  /*2c90*/  LDG.E R14, desc[UR4][R58.64+0x4] ;  /* 0x000004043a0e7981 */ /* 0x000ea2000c1e1900 */
[----:B------:R-:W0:Y:S08]  /*2ca0*/  LDC.64 R54, c[0x0][0x410] ;  /* 0x00010400ff367b82 */ /* 0x000e300000000a00 */
[----:B------:R-:W1:Y:S08]  /*2cb0*/  LDC.64 R38, c[0x0][0x408] ;  /* 0x00010200ff267b82 */ /* 0x000e700000000a00 */
[----:B------:R-:W3:Y:S01]  /*2cc0*/  LDC.64 R56, c[0x0][0x3f8] ;  /* 0x0000fe00ff387b82 */ /* 0x000ee20000000a00 */
[----:B--2---:R-:W-:-:S04]  /*2cd0*/  VIADD R7, R14, UR7 ;  /* 0x000000070e077c36 */ /* 0x004fc80008000000 */
[----:B0-----:R-:W-:-:S06]  /*2ce0*/  IMAD.WIDE R54, R7, 0x8, R54 ;  /* 0x0000000807367825 */ /* 0x001fcc00078e0236 */
[----:B------:R-:W2:Y:S01]  /*2cf0*/  LDG.E.64 R54, desc[UR4][R54.64] ;  /* 0x0000000436367981 */ /* 0x000ea2000c1e1b00 */
[----:B-1----:R-:W-:-:S06]  /*2d00*/  IMAD.WIDE R38, R7, 0x8, R38 ;  /* 0x0000000807267825 */ /* 0x002fcc00078e0226 */
[----:B------:R-:W4:Y:S01]  /*2d10*/  LDG.E.64 R38, desc[UR4][R38.64] ;  /* 0x0000000426267981 */ /* 0x000f22000c1e1b00 */
[----:B---3--:R-:W-:-:S06]  /*2d20*/  IMAD.WIDE R56, R7, 0x8, R56 ;  /* 0x0000000807387825 */ /* 0x008fcc00078e0238 */
[----:B------:R-:W5:Y:S01]  /*2d30*/  LDG.E.64 R56, desc[UR4][R56.64] ;  /* 0x0000000438387981 */ /* 0x000f62000c1e1b00 */
[----:B------:R-:W-:Y:S01]  /*2d40*/  IMAD.MOV.U32 R6, RZ, RZ, 0x1 ;  /* 0x00000001ff067424 */ /* 0x000fe200078e00ff */
[----:B------:R-:W-:Y:S01]  /*2d50*/  BSSY.RECONVERGENT B2, `(.L_x_54) ;  /* 0x0000014000027945 */ /* 0x000fe20003800200 */
[----:B------:R-:W-:Y:S01]  /*2d60*/  DADD R16, R40, R16 ;  /* 0x0000000028107229 */ /* 0x000fe20000000010 */
[----:B--2---:R-:W0:Y:S01]  /*2d70*/  MUFU.RCP64H R7, R55 ;  /* 0x0000003700077308 */ /* 0x004e220000001800 */
[----:B----4-:R-:W-:Y:S02]  /*2d80*/  FSETP.GEU.AND P3, PT, |R39|, 6.5827683646048100446e-37, PT ;  /* 0x036000002700780b */ /* 0x010fe40003f6e200 */
        /* <DEDUP_REMOVED lines=16> */
.L_x_55:
[----:B------:R-:W-:Y:S05]  /*2e90*/  BSYNC.RECONVERGENT B2 ;  /* 0x0000000000027941 */ /* 0x000fea0003800200 */
.L_x_54:
[----:B------:R-:W0:Y:S01]  /*2ea0*/  LDC.64 R6, c[0x0][0x410] ;  /* 0x00010400ff067b82 */ /* 0x000e220000000a00 */
[----:B------:R-:W-:-:S07]  /*2eb0*/  IADD3 R41, PT, PT, R14, UR8, RZ ;  /* 0x000000080e297c10 */ /* 0x000fce000fffe0ff */
        /* <DEDUP_REMOVED lines=8> */
[----:B------:R-:W-:Y:S01]  /*2f40*/  IMAD.MOV.U32 R6, RZ, RZ, 0x1 ;  /* 0x00000001ff067424 */ /* 0x000fe200078e00ff */
        /* <DEDUP_REMOVED lines=21> */
.L_x_57:
[----:B------:R-:W-:Y:S05]  /*30a0*/  BSYNC.RECONVERGENT B2 ;  /* 0x0000000000027941 */ /* 0x000fea0003800200 */
.L_x_56:
        /* <DEDUP_REMOVED lines=16> */
.L_x_59:
[----:B------:R-:W-:Y:S05]  /*31b0*/  BSYNC.RECONVERGENT B2 ;  /* 0x0000000000027941 */ /* 0x000fea0003800200 */
.L_x_58:
[----:B------:R-:W0:Y:S01]  /*31c0*/  MUFU.RCP64H R7, R15 ;  /* 0x0000000f00077308 */ /* 0x000e220000001800 */
[----:B------:R-:W-:Y:S01]  /*31d0*/  VIADD R6, R15, 0x300402 ;  /* 0x003004020f067836 */ /* 0x000fe20000000000 */
[----:B------:R-:W-:Y:S01]  /*31e0*/  DADD R18, R18, R40 ;  /* 0x0000000012127229 */ /* 0x000fe20000000028 */
[----:B------:R-:W-:Y:S03]  /*31f0*/  BSSY.RECONVERGENT B2, `(.L_x_60) ;  /* 0x000000e000027945 */ /* 0x000fe60003800200 */
[----:B------:R-:W-:Y:S01]  /*3200*/  FSETP.GEU.AND P2, PT, |R6|, 5.8789094863358348022e-39, PT ;  /* 0x004004020600780b */ /* 0x000fe20003f4e200 */
        /* <DEDUP_REMOVED lines=12> */
.L_x_61:
[----:B------:R-:W-:Y:S05]  /*32d0*/  BSYNC.RECONVERGENT B2 ;  /* 0x0000000000027941 */ /* 0x000fea0003800200 */
.L_x_60:
[----:B------:R-:W-:Y:S01]  /*32e0*/  DADD R16, R16, R40 ;  /* 0x0000000010107229 */ /* 0x000fe20000000028 */
[----:B------:R-:W-:Y:S10]  /*32f0*/  @!P6 BRA `(.L_x_62) ;  /* 0xfffffff000c4e947 */ /* 0x000ff4000383ffff */
.L_x_35:
[----:B------:R-:W-:Y:S05]  /*3300*/  BSYNC.RECONVERGENT B1 ;  /* 0x0000000000017941 */ /* 0x000fea0003800200 */
.L_x_34:
[----:B------:R-:W0:Y:S01]  /*3310*/  LDC.64 R38, c[0x0][0x3e8] ;  /* 0x0000fa00ff267b82 */ /* 0x000e220000000a00 */
[----:B------:R-:W1:Y:S07]  /*3320*/  LDCU UR6, c[0x0][0x384] ;  /* 0x00007080ff0677ac */ /* 0x000e6e0008000800 */
[----:B------:R-:W2:Y:S01]  /*3330*/  LDC.64 R10, c[0x0][0x380] ;  /* 0x0000e000ff0a7b82 */ /* 0x000ea20000000a00 */
[----:B0-----:R-:W-:-:S06]  /*3340*/  IMAD.WIDE R38, R5, 0x8, R38 ;  /* 0x0000000805267825 */ /* 0x001fcc00078e0226 */
[----:B------:R-:W3:Y:S01]  /*3350*/  LDG.E.64 R38, desc[UR4][R38.64] ;  /* 0x0000000426267981 */ /* 0x000ee2000c1e1b00 */
[----:B-1----:R-:W2:Y:S01]  /*3360*/  MUFU.RCP64H R7, UR6 ;  /* 0x0000000600077d08 */ /* 0x002ea20008001800 */
[----:B------:R-:W-:Y:S01]  /*3370*/  IMAD.MOV.U32 R6, RZ, RZ, 0x1 ;  /* 0x00000001ff067424 */ /* 0x000fe200078e00ff */
[----:B------:R-:W-:Y:S01]  /*3380*/  BSSY.RECONVERGENT B1, `(.L_x_63) ;  /* 0x0000014000017945 */ /* 0x000fe20003800200 */
[----:B------:R-:W-:-:S04]  /*3390*/  ISETP.GE.AND P6, PT, R4, R3, PT ;  /* 0x000000030400720c */ /* 0x000fc80003fc6270 */
[----:B--2---:R-:W-:-:S08]  /*33a0*/  DFMA R8, R6, -R10, 1 ;  /* 0x3ff000000608742b */ /* 0x004fd0000000080a */
[----:B------:R-:W-:-:S08]  /*33b0*/  DFMA R8, R8, R8, R8 ;  /* 0x000000080808722b */ /* 0x000fd00000000008 */
[----:B------:R-:W-:-:S08]  /*33c0*/  DFMA R8, R6, R8, R6 ;  /* 0x000000080608722b */ /* 0x000fd00000000006 */
[----:B------:R-:W-:-:S08]  /*33d0*/  DFMA R6, R8, -R10, 1 ;  /* 0x3ff000000806742b */ /* 0x000fd0000000080a */
[----:B------:R-:W-:-:S08]  /*33e0*/  DFMA R6, R8, R6, R8 ;  /* 0x000000060806722b */ /* 0x000fd00000000008 */
[----:B---3--:R-:W-:Y:S01]  /*33f0*/  DMUL R8, R38, R6 ;  /* 0x0000000626087228 */ /* 0x008fe20000000000 */
[----:B------:R-:W-:-:S07]  /*3400*/  FSETP.GEU.AND P3, PT, |R39|, 6.5827683646048100446e-37, PT ;  /* 0x036000002700780b */ /* 0x000fce0003f6e200 */
[----:B------:R-:W-:-:S08]  /*3410*/  DFMA R10, R8, -R10, R38 ;  /* 0x8000000a080a722b */ /* 0x000fd00000000026 */
[----:B------:R-:W-:-:S10]  /*3420*/  DFMA R8, R6, R10, R8 ;  /* 0x0000000a0608722b */ /* 0x000fd40000000008 */
[----:B------:R-:W-:-:S05]  /*3430*/  FFMA R6, RZ, UR6, R9 ;  /* 0x00000006ff067c23 */ /* 0x000fca0008000009 */
[----:B------:R-:W-:-:S13]  /*3440*/  FSETP.GT.AND P2, PT, |R6|, 1.469367938527859385e-39, PT ;  /* 0x001000000600780b */ /* 0x000fda0003f44200 */
[----:B------:R-:W-:Y:S05]  /*3450*/  @P2 BRA P3, `(.L_x_64) ;  /* 0x0000000000182947 */ /* 0x000fea0001800000 */
[----:B------:R-:W0:Y:S01]  /*3460*/  LDCU.64 UR6, c[0x0][0x380] ;  /* 0x00007000ff0677ac */ /* 0x000e220008000a00 */
[----:B------:R-:W-:Y:S02]  /*3470*/  MOV R6, 0x34b0 ;  /* 0x000034b000067802 */ /* 0x000fe40000000f00 */
[----:B0-----:R-:W-:Y:S01]  /*3480*/  MOV R42, UR6 ;  /* 0x00000006002a7c02 */ /* 0x001fe20008000f00 */
[----:B------:R-:W-:-:S07]  /*3490*/  IMAD.U32 R43, RZ, RZ, UR7 ;  /* 0x00000007ff2b7e24 */ /* 0x000fce000f8e00ff */
[----:B------:R-:W-:Y:S05]  /*34a0*/  CALL.REL.NOINC `($__internal_1_$__cuda_sm20_div_rn_f64_full) ;  /* 0x0000005c00d47944 */ /* 0x000fea0003c00000 */
[----:B------:R-:W-:-:S07]  /*34b0*/  IMAD.MOV.U32 R9, RZ, RZ, R7 ;  /* 0x000000ffff097224 */ /* 0x000fce00078e0007 */
.L_x_64:
[----:B------:R-:W-:Y:S05]  /*34c0*/  BSYNC.RECONVERGENT B1 ;  /* 0x0000000000017941 */ /* 0x000fea0003800200 */
.L_x_63:
[----:B------:R-:W0:Y:S01]  /*34d0*/  LDC.64 R38, c[0x0][0x3f0] ;  /* 0x0000fc00ff267b82 */ /* 0x000e220000000a00 */
[----:B------:R-:W1:Y:S07]  /*34e0*/  LDCU UR6, c[0x0][0x384] ;  /* 0x00007080ff0677ac */ /* 0x000e6e0008000800 */
[----:B------:R-:W2:Y:S01]  /*34f0*/  LDC.64 R10, c[0x0][0x380] ;  /* 0x0000e000ff0a7b82 */ /* 0x000ea20000000a00 */
[----:B0-----:R-:W-:-:S06]  /*3500*/  IMAD.WIDE R38, R5, 0x8, R38 ;  /* 0x0000000805267825 */ /* 0x001fcc00078e0226 */
[----:B------:R-:W3:Y:S01]  /*3510*/  LDG.E.64 R38, desc[UR4][R38.64] ;  /* 0x0000000426267981 */ /* 0x000ee2000c1e1b00 */
[----:B-1----:R-:W2:Y:S01]  /*3520*/  MUFU.RCP64H R7, UR6 ;  /* 0x0000000600077d08 */ /* 0x002ea20008001800 */
[----:B------:R-:W-:Y:S01]  /*3530*/  MOV R6, 0x1 ;  /* 0x0000000100067802 */ /* 0x000fe20000000f00 */
[----:B------:R-:W-:Y:S01]  /*3540*/  BSSY.RECONVERGENT B1, `(.L_x_65) ;  /* 0x0000014000017945 */ /* 0x000fe20003800200 */
[----:B------:R-:W-:-:S04]  /*3550*/  DADD R52, -R8, R52 ;  /* 0x0000000008347229 */ /* 0x000fc80000000134 */
        /* <DEDUP_REMOVED lines=13> */
[----:B------:R-:W-:Y:S01]  /*3630*/  MOV R6, 0x3670 ;  /* 0x0000367000067802 */ /* 0x000fe20000000f00 */
[----:B0-----:R-:W-:Y:S02]  /*3640*/  IMAD.U32 R42, RZ, RZ, UR6 ;  /* 0x00000006ff2a7e24 */ /* 0x001fe4000f8e00ff */
[----:B------:R-:W-:-:S07]  /*3650*/  IMAD.U32 R43, RZ, RZ, UR7 ;  /* 0x00000007ff2b7e24 */ /* 0x000fce000f8e00ff */
[----:B------:R-:W-:Y:S05]  /*3660*/  CALL.REL.NOINC `($__internal_1_$__cuda_sm20_div_rn_f64_full) ;  /* 0x0000005c00647944 */ /* 0x000fea0003c00000 */
[----:B------:R-:W-:-:S07]  /*3670*/  MOV R6, R8 ;  /* 0x0000000800067202 */ /* 0x000fce0000000f00 */
.L_x_66:
[----:B------:R-:W-:Y:S05]  /*3680*/  BSYNC.RECONVERGENT B1 ;  /* 0x0000000000017941 */ /* 0x000fea0003800200 */
.L_x_65:
[----:B------:R-:W0:Y:S01]  /*3690*/  LDCU UR6, c[0x0][0x394] ;  /* 0x00007280ff0677ac */ /* 0x000e220008000800 */
[----:B------:R-:W-:Y:S01]  /*36a0*/  BSSY.RECONVERGENT B1, `(.L_x_67) ;  /* 0x00001e5000017945 */ /* 0x000fe20003800200 */
[----:B------:R-:W-:Y:S01]  /*36b0*/  DADD R14, -R6, R48 ;  /* 0x00000000060e7229 */ /* 0x000fe20000000130 */
[----:B------:R-:W1:Y:S02]  /*36c0*/  LDCU UR7, c[0x0][0x398] ;  /* 0x00007300ff0777ac */ /* 0x000e640008000800 */
[----:B------:R-:W-:Y:S08]  /*36d0*/  @P6 BRA `(.L_x_68) ;  /* 0x0000001c00846947 */ /* 0x000ff00003800000 */
[----:B------:R-:W-:Y:S01]  /*36e0*/  VIADDMNMX R11, R4, 0x1, R3, !PT ;  /* 0x00000001040b7846 */ /* 0x000fe20007800103 */
[----:B------:R-:W-:Y:S01]  /*36f0*/  BSSY.RECONVERGENT B2, `(.L_x_69) ;  /* 0x000010e000027945 */ /* 0x000fe20003800200 */
[----:B------:R-:W-:-:S03]  /*3700*/  MOV R10, R4 ;  /* 0x00000004000a7202 */ /* 0x000fc60000000f00 */
[----:B------:R-:W-:Y:S02]  /*3710*/  IMAD.IADD R6, R4, 0x1, -R11 ;  /* 0x0000000104067824 */ /* 0x000fe400078e0a0b */
[----:B------:R-:W-:-:S03]  /*3720*/  IMAD.IADD R11, R11, 0x1, -R4 ;  /* 0x000000010b0b7824 */ /* 0x000fc600078e0a04 */
[----:B------:R-:W-:Y:S02]  /*3730*/  ISETP.GT.U32.AND P2, PT, R6, -0x4, PT ;  /* 0xfffffffc0600780c */ /* 0x000fe40003f44070 */
[----:B------:R-:W-:-:S11]  /*3740*/  LOP3.LUT R48, R11, 0x3, RZ, 0xc0, !PT ;  /* 0x000000030b307812 */ /* 0x000fd600078ec0ff */
[----:B------:R-:W-:Y:S05]  /*3750*/  @P2 BRA `(.L_x_70) ;  /* 0x00000010001c2947 */ /* 0x000fea0003800000 */
[----:B------:R-:W2:Y:S01]  /*3760*/  LDC.64 R54, c[0x0][0x3c0] ;  /* 0x0000f000ff367b82 */ /* 0x000ea20000000a00 */
[----:B------:R-:W-:Y:S01]  /*3770*/  LOP3.LUT R49, R11, 0xfffffffc, RZ, 0xc0, !PT ;  /* 0xfffffffc0b317812 */ /* 0x000fe200078ec0ff */
[----:B------:R-:W-:-:S04]  /*3780*/  IMAD.MOV.U32 R10, RZ, RZ, R4 ;  /* 0x000000ffff0a7224 */ /* 0x000fc800078e0004 */
[----:B------:R-:W-:Y:S01]  /*3790*/  IMAD.MOV R49, RZ, RZ, -R49 ;  /* 0x000000ffff317224 */ /* 0x000fe200078e0a31 */
[----:B--2---:R-:W-:-:S04]  /*37a0*/  IADD3 R54, P2, PT, R54, 0x8, RZ ;  /* 0x0000000836367810 */ /* 0x004fc80007f5e0ff */
[----:B------:R-:W-:-:S09]  /*37b0*/  IADD3.X R55, PT, PT, RZ, R55, RZ, P2, !PT ;  /* 0x00000037ff377210 */ /* 0x000fd200017fe4ff */
.L_x_87:
[----:B------:R-:W-:Y:S01]  /*37c0*/  IMAD.WIDE R56, R10, 0x4, R54 ;  /* 0x000000040a387825 */ /* 0x000fe200078e0236 */
[----:B------:R-:W2:Y:S04]  /*37d0*/  LDC.64 R42, c[0x0][0x410] ;  /* 0x00010400ff2a7b82 */ /* 0x000ea80000000a00 */
[----:B------:R-:W0:Y:S04]  /*37e0*/  LDG.E R50, desc[UR4][R56.64+-0x8] ;  /* 0xfffff80438327981 */ /* 0x000e28000c1e1900 */
[----:B------:R-:W3:Y:S08]  /*37f0*/  LDC.64 R38, c[0x0][0x408] ;  /* 0x00010200ff267b82 */ /* 0x000ef00000000a00 */
[----:B------:R-:W4:Y:S01]  /*3800*/  LDC.64 R60, c[0x0][0x3f8] ;  /* 0x0000fe00ff3c7b82 */ /* 0x000f220000000a00 */
[----:B0-----:R-:W-:-:S04]  /*3810*/  VIADD R7, R50, UR6 ;  /* 0x0000000632077c36 */ /* 0x001fc80008000000 */
[----:B--2---:R-:W-:-:S06]  /*3820*/  IMAD.WIDE R42, R7, 0x8, R42 ;  /* 0x00000008072a7825 */ /* 0x004fcc00078e022a */
[----:B------:R-:W2:Y:S01]  /*3830*/  LDG.E.64 R42, desc[UR4][R42.64] ;  /* 0x000000042a2a7981 */ /* 0x000ea2000c1e1b00 */
[----:B---3--:R-:W-:-:S06]  /*3840*/  IMAD.WIDE R38, R7, 0x8, R38 ;  /* 0x0000000807267825 */ /* 0x008fcc00078e0226 */
[----:B------:R-:W3:Y:S01]  /*3850*/  LDG.E.64 R38, desc[UR4][R38.64] ;  /* 0x0000000426267981 */ /* 0x000ee2000c1e1b00 */
[----:B----4-:R-:W-:-:S06]  /*3860*/  IMAD.WIDE R60, R7, 0x8, R60 ;  /* 0x00000008073c7825 */ /* 0x010fcc00078e023c */
[----:B------:R-:W5:Y:S01]  /*3870*/  LDG.E.64 R60, desc[UR4][R60.64] ;  /* 0x000000043c3c7981 */ /* 0x000f62000c1e1b00 */
[----:B------:R-:W-:Y:S01]  /*3880*/  IMAD.MOV.U32 R8, RZ, RZ, 0x1 ;  /* 0x00000001ff087424 */ /* 0x000fe200078e00ff */
[----:B------:R-:W-:Y:S01]  /*3890*/  IADD3 R49, PT, PT, R49, 0x4, RZ ;  /* 0x0000000431317810 */ /* 0x000fe20007ffe0ff */
[----:B------:R-:W-:Y:S03]  /*38a0*/  BSSY.RECONVERGENT B3, `(.L_x_71) ;  /* 0x0000012000037945 */ /* 0x000fe60003800200 */
[----:B------:R-:W-:Y:S01]  /*38b0*/  ISETP.NE.AND P6, PT, R49, RZ, PT ;  /* 0x000000ff3100720c */ /* 0x000fe20003fc5270 */
[----:B--2---:R-:W0:Y:S01]  /*38c0*/  MUFU.RCP64H R9, R43 ;  /* 0x0000002b00097308 */ /* 0x004e220000001800 */
[----:B---3--:R-:W-:Y:S01]  /*38d0*/  FSETP.GEU.AND P3, PT, |R39|, 6.5827683646048100446e-37, PT ;  /* 0x036000002700780b */ /* 0x008fe20003f6e200 */
        /* <DEDUP_REMOVED lines=11> */
[----:B------:R-:W-:-:S07]  /*3990*/  MOV R6, 0x39b0 ;  /* 0x000039b000067802 */ /* 0x000fce0000000f00 */
[----:B-1---5:R-:W-:Y:S05]  /*39a0*/  CALL.REL.NOINC `($__internal_1_$__cuda_sm20_div_rn_f64_full) ;  /* 0x0000005800947944 */ /* 0x022fea0003c00000 */
[----:B------:R-:W-:-:S07]  /*39b0*/  IMAD.MOV.U32 R9, RZ, RZ, R7 ;  /* 0x000000ffff097224 */ /* 0x000fce00078e0007 */
.L_x_72:
[----:B-1----:R-:W-:Y:S05]  /*39c0*/  BSYNC.RECONVERGENT B3 ;  /* 0x0000000000037941 */ /* 0x002fea0003800200 */
.L_x_71:
        /* <DEDUP_REMOVED lines=13> */
[----:B------:R-:W-:Y:S01]  /*3aa0*/  DADD R60, -R60, R52 ;  /* 0x000000003c3c7229 */ /* 0x000fe20000000134 */
        /* <DEDUP_REMOVED lines=14> */
[----:B------:R-:W-:Y:S05]  /*3b90*/  CALL.REL.NOINC `($__internal_1_$__cuda_sm20_div_rn_f64_full) ;  /* 0x0000005800187944 */ /* 0x000fea0003c00000 */
[----:B------:R-:W-:-:S07]  /*3ba0*/  IMAD.MOV.U32 R6, RZ, RZ, R8 ;  /* 0x000000ffff067224 */ /* 0x000fce00078e0008 */
.L_x_74:
[----:B------:R-:W-:Y:S05]  /*3bb0*/  BSYNC.RECONVERGENT B3 ;  /* 0x0000000000037941 */ /* 0x000fea0003800200 */
.L_x_73:
[----:B------:R-:W2:Y:S01]  /*3bc0*/  LDG.E R50, desc[UR4][R56.64+-0x4] ;  /* 0xfffffc0438327981 */ /* 0x000ea2000c1e1900 */
[----:B------:R-:W0:Y:S08]  /*3bd0*/  LDC.64 R42, c[0x0][0x410] ;  /* 0x00010400ff2a7b82 */ /* 0x000e300000000a00 */
[----:B------:R-:W1:Y:S01]  /*3be0*/  LDC.64 R8, c[0x0][0x408] ;  /* 0x00010200ff087b82 */ /* 0x000e620000000a00 */
[----:B--2---:R-:W-:-:S04]  /*3bf0*/  VIADD R53, R50, UR6 ;  /* 0x0000000632357c36 */ /* 0x004fc80008000000 */
[----:B0-----:R-:W-:-:S06]  /*3c00*/  IMAD.WIDE R42, R53, 0x8, R42 ;  /* 0x00000008352a7825 */ /* 0x001fcc00078e022a */
[----:B------:R-:W2:Y:S01]  /*3c10*/  LDG.E.64 R42, desc[UR4][R42.64] ;  /* 0x000000042a2a7981 */ /* 0x000ea2000c1e1b00 */
[C---:B-1----:R-:W-:Y:S02]  /*3c20*/  IMAD.WIDE R38, R53.reuse, 0x8, R8 ;  /* 0x0000000835267825 */ /* 0x042fe400078e0208 */
[----:B------:R-:W0:Y:S04]  /*3c30*/  LDC.64 R8, c[0x0][0x3f8] ;  /* 0x0000fe00ff087b82 */ /* 0x000e280000000a00 */
[----:B------:R-:W3:Y:S01]  /*3c40*/  LDG.E.64 R38, desc[UR4][R38.64] ;  /* 0x0000000426267981 */ /* 0x000ee2000c1e1b00 */
[----:B0-----:R-:W-:-:S06]  /*3c50*/  IMAD.WIDE R52, R53, 0x8, R8 ;  /* 0x0000000835347825 */ /* 0x001fcc00078e0208 */
[----:B------:R-:W5:Y:S01]  /*3c60*/  LDG.E.64 R52, desc[UR4][R52.64] ;  /* 0x0000000434347981 */ /* 0x000f62000c1e1b00 */
[----:B------:R-:W-:Y:S01]  /*3c70*/  MOV R40, 0x1 ;  /* 0x0000000100287802 */ /* 0x000fe20000000f00 */
[----:B------:R-:W-:Y:S01]  /*3c80*/  DADD R58, R58, R6 ;  /* 0x000000003a3a7229 */ /* 0x000fe20000000006 */
[----:B------:R-:W-:Y:S07]  /*3c90*/  BSSY.RECONVERGENT B3, `(.L_x_75) ;  /* 0x0000012000037945 */ /* 0x000fee0003800200 */
[----:B------:R-:W-:Y:S01]  /*3ca0*/  DADD R58, -R58, R14 ;  /* 0x000000003a3a7229 */ /* 0x000fe2000000010e */
        /* <DEDUP_REMOVED lines=14> */
[----:B-----5:R-:W-:Y:S05]  /*3d90*/  CALL.REL.NOINC `($__internal_1_$__cuda_sm20_div_rn_f64_full) ;  /* 0x0000005400987944 */ /* 0x020fea0003c00000 */
[----:B------:R-:W-:-:S07]  /*3da0*/  IMAD.MOV.U32 R9, RZ, RZ, R7 ;  /* 0x000000ffff097224 */ /* 0x000fce00078e0007 */
.L_x_76:
[----:B------:R-:W-:Y:S05]  /*3db0*/  BSYNC.RECONVERGENT B3 ;  /* 0x0000000000037941 */ /* 0x000fea0003800200 */
.L_x_75:
        /* <DEDUP_REMOVED lines=13> */
[----:B------:R-:W-:Y:S01]  /*3e90*/  DADD R60, R60, -R52 ;  /* 0x000000003c3c7229 */ /* 0x000fe20000000834 */
        /* <DEDUP_REMOVED lines=16> */
.L_x_78:
[----:B------:R-:W-:Y:S05]  /*3fa0*/  BSYNC.RECONVERGENT B3 ;  /* 0x0000000000037941 */ /* 0x000fea0003800200 */
.L_x_77:
        /* <DEDUP_REMOVED lines=14> */
[----:B------:R-:W-:Y:S01]  /*4090*/  DADD R58, R58, -R64 ;  /* 0x000000003a3a7229 */ /* 0x000fe20000000840 */
        /* <DEDUP_REMOVED lines=16> */
.L_x_80:
[----:B------:R-:W-:Y:S05]  /*41a0*/  BSYNC.RECONVERGENT B3 ;  /* 0x0000000000037941 */ /* 0x000fea0003800200 */
.L_x_79:
        /* <DEDUP_REMOVED lines=30> */
.L_x_82:
[----:B------:R-:W-:Y:S05]  /*4390*/  BSYNC.RECONVERGENT B3 ;  /* 0x0000000000037941 */ /* 0x000fea0003800200 */
.L_x_81:
        /* <DEDUP_REMOVED lines=11> */
[----:B------:R-:W-:Y:S01]  /*4450*/  MOV R40, 0x1 ;  /* 0x0000000100287802 */ /* 0x000fe20000000f00 */
[----:B------:R-:W-:Y:S01]  /*4460*/  DADD R64, R64, R6 ;  /* 0x0000000040407229 */ /* 0x000fe20000000006 */
[----:B------:R-:W-:Y:S07]  /*4470*/  BSSY.RECONVERGENT B3, `(.L_x_83) ;  /* 0x0000012000037945 */ /* 0x000fee0003800200 */
[----:B------:R-:W-:Y:S01]  /*4480*/  DADD R58, R58, -R64 ;  /* 0x000000003a3a7229 */ /* 0x000fe20000000840 */
[----:B--2---:R-:W0:Y:S01]  /*4490*/  MUFU.RCP64H R41, R43 ;  /* 0x0000002b00297308 */ /* 0x004e220000001800 */
        /* <DEDUP_REMOVED lines=15> */
.L_x_84:
[----:B------:R-:W-:Y:S05]  /*4590*/  BSYNC.RECONVERGENT B3 ;  /* 0x0000000000037941 */ /* 0x000fea0003800200 */
.L_x_83:
        /* <DEDUP_REMOVED lines=30> */
.L_x_86:
[----:B------:R-:W-:Y:S05]  /*4780*/  BSYNC.RECONVERGENT B3 ;  /* 0x0000000000037941 */ /* 0x000fea0003800200 */
.L_x_85:
[----:B------:R-:W-:Y:S01]  /*4790*/  DADD R14, R14, R6 ;  /* 0x000000000e0e7229 */ /* 0x000fe20000000006 */
[----:B------:R-:W-:-:S07]  /*47a0*/  VIADD R10, R10, 0x4 ;  /* 0x000000040a0a7836 */ /* 0x000fce0000000000 */
[----:B------:R-:W-:Y:S01]  /*47b0*/  DADD R14, R58, -R14 ;  /* 0x000000003a0e7229 */ /* 0x000fe2000000080e */
[----:B------:R-:W-:Y:S10]  /*47c0*/  @P6 BRA `(.L_x_87) ;  /* 0xffffffec00fc6947 */ /* 0x000ff4000383ffff */
.L_x_70:
[----:B01----:R-:W-:Y:S05]  /*47d0*/  BSYNC.RECONVERGENT B2 ;  /* 0x0000000000027941 */ /* 0x003fea0003800200 */
.L_x_69:
[----:B------:R-:W-:-:S13]  /*47e0*/  ISETP.NE.AND P2, PT, R48, RZ, PT ;  /* 0x000000ff3000720c */ /* 0x000fda0003f45270 */
[----:B------:R-:W-:Y:S05]  /*47f0*/  @!P2 BRA `(.L_x_68) ;  /* 0x0000000c003ca947 */ /* 0x000fea0003800000 */
[----:B------:R-:W-:Y:S01]  /*4800*/  ISETP.NE.AND P2, PT, R48, 0x1, PT ;  /* 0x000000013000780c */ /* 0x000fe20003f45270 */
[----:B------:R-:W-:-:S12]  /*4810*/  BSSY.RECONVERGENT B2, `(.L_x_88) ;  /* 0x0000087000027945 */ /* 0x000fd80003800200 */
[----:B------:R-:W-:Y:S05]  /*4820*/  @!P2 BRA `(.L_x_89) ;  /* 0x000000080014a947 */ /* 0x000fea0003800000 */
[----:B------:R-:W0:Y:S01]  /*4830*/  LDC.64 R58, c[0x0][0x3c0] ;  /* 0x0000f000ff3a7b82 */ /* 0x000e220000000a00 */
[----:B------:R-:W1:Y:S07]  /*4840*/  LDCU UR8, c[0x0][0x394] ;  /* 0x00007280ff0877ac */ /* 0x000e6e0008000800 */
[----:B------:R-:W2:Y:S08]  /*4850*/  LDC.64 R42, c[0x0][0x410] ;  /* 0x00010400ff2a7b82 */ /* 0x000eb00000000a00 */
[----:B------:R-:W3:Y:S01]  /*4860*/  LDC.64 R38, c[0x0][0x408] ;  /* 0x00010200ff267b82 */ /* 0x000ee20000000a00 */
[----:B0-----:R-:W-:-:S07]  /*4870*/  IMAD.WIDE R58, R10, 0x4, R58 ;  /* 0x000000040a3a7825 */ /* 0x001fce00078e023a */
[----:B------:R-:W0:Y:S01]  /*4880*/  LDC.64 R56, c[0x0][0x3f8] ;  /* 0x0000fe00ff387b82 */ /* 0x000e220000000a00 */
[----:B------:R-:W1:Y:S02]  /*4890*/  LDG.E R48, desc[UR4][R58.64] ;  /* 0x000000043a307981 */ /* 0x000e64000c1e1900 */
[----:B-1----:R-:W-:-:S05]  /*48a0*/  IADD3 R7, PT, PT, R48, UR8, RZ ;  /* 0x0000000830077c10 */ /* 0x002fca000fffe0ff */
        /* <DEDUP_REMOVED lines=24> */
.L_x_91:
[----:B------:R-:W-:Y:S05]  /*4a30*/  BSYNC.RECONVERGENT B3 ;  /* 0x0000000000037941 */ /* 0x000fea0003800200 */
.L_x_90:
        /* <DEDUP_REMOVED lines=14> */
[----:B------:R-:W-:Y:S01]  /*4b20*/  DADD R52, R52, -R56 ;  /* 0x0000000034347229 */ /* 0x000fe20000000838 */
        /* <DEDUP_REMOVED lines=16> */
.L_x_93:
[----:B------:R-:W-:Y:S05]  /*4c30*/  BSYNC.RECONVERGENT B3 ;  /* 0x0000000000037941 */ /* 0x000fea0003800200 */
.L_x_92:
[----:B------:R-:W2:Y:S01]  /*4c40*/  LDG.E R48, desc[UR4][R58.64+0x4] ;  /* 0x000004043a307981 */ /* 0x000ea2000c1e1900 */
[----:B------:R-:W0:Y:S01]  /*4c50*/  LDC.64 R42, c[0x0][0x410] ;  /* 0x00010400ff2a7b82 */ /* 0x000e220000000a00 */
[----:B------:R-:W2:Y:S07]  /*4c60*/  LDCU UR8, c[0x0][0x394] ;  /* 0x00007280ff0877ac */ /* 0x000eae0008000800 */
[----:B------:R-:W1:Y:S08]  /*4c70*/  LDC.64 R38, c[0x0][0x408] ;  /* 0x00010200ff267b82 */ /* 0x000e700000000a00 */
[----:B------:R-:W3:Y:S01]  /*4c80*/  LDC.64 R56, c[0x0][0x3f8] ;  /* 0x0000fe00ff387b82 */ /* 0x000ee20000000a00 */
[----:B--2---:R-:W-:-:S05]  /*4c90*/  IADD3 R7, PT, PT, R48, UR8, RZ ;  /* 0x0000000830077c10 */ /* 0x004fca000fffe0ff */
[----:B0-----:R-:W-:-:S06]  /*4ca0*/  IMAD.WIDE R42, R7, 0x8, R42 ;  /* 0x00000008072a7825 */ /* 0x001fcc00078e022a */
[----:B------:R-:W2:Y:S01]  /*4cb0*/  LDG.E.64 R42, desc[UR4][R42.64] ;  /* 0x000000042a2a7981 */ /* 0x000ea2000c1e1b00 */
[----:B-1----:R-:W-:-:S06]  /*4cc0*/  IMAD.WIDE R38, R7, 0x8, R38 ;  /* 0x0000000807267825 */ /* 0x002fcc00078e0226 */
[----:B------:R-:W4:Y:S01]  /*4cd0*/  LDG.E.64 R38, desc[UR4][R38.64] ;  /* 0x0000000426267981 */ /* 0x000f22000c1e1b00 */
[----:B---3--:R-:W-:-:S06]  /*4ce0*/  IMAD.WIDE R56, R7, 0x8, R56 ;  /* 0x0000000807387825 */ /* 0x008fcc00078e0238 */
[----:B------:R-:W5:Y:S01]  /*4cf0*/  LDG.E.64 R56, desc[UR4][R56.64] ;  /* 0x0000000438387981 */ /* 0x000f62000c1e1b00 */
[----:B------:R-:W-:Y:S01]  /*4d00*/  IMAD.MOV.U32 R6, RZ, RZ, 0x1 ;  /* 0x00000001ff067424 */ /* 0x000fe200078e00ff */
        /* <DEDUP_REMOVED lines=19> */
.L_x_95:
[----:B------:R-:W-:Y:S05]  /*4e40*/  BSYNC.RECONVERGENT B3 ;  /* 0x0000000000037941 */ /* 0x000fea0003800200 */
.L_x_94:
[----:B------:R-:W0:Y:S01]  /*4e50*/  LDC.64 R42, c[0x0][0x410] ;  /* 0x00010400ff2a7b82 */ /* 0x000e220000000a00 */
[----:B------:R-:W1:Y:S07]  /*4e60*/  LDCU UR8, c[0x0][0x398] ;  /* 0x00007300ff0877ac */ /* 0x000e6e0008000800 */
[----:B------:R-:W2:Y:S01]  /*4e70*/  LDC.64 R38, c[0x0][0x408] ;  /* 0x00010200ff267b82 */ /* 0x000ea20000000a00 */
[----:B-1----:R-:W-:-:S07]  /*4e80*/  IADD3 R9, PT, PT, R48, UR8, RZ ;  /* 0x0000000830097c10 */ /* 0x002fce000fffe0ff */
[----:B------:R-:W1:Y:S01]  /*4e90*/  LDC.64 R48, c[0x0][0x3f8] ;  /* 0x0000fe00ff307b82 */ /* 0x000e620000000a00 */
[----:B0-----:R-:W-:-:S06]  /*4ea0*/  IMAD.WIDE R42, R9, 0x8, R42 ;  /* 0x00000008092a7825 */ /* 0x001fcc00078e022a */
[----:B------:R-:W3:Y:S01]  /*4eb0*/  LDG.E.64 R42, desc[UR4][R42.64] ;  /* 0x000000042a2a7981 */ /* 0x000ee2000c1e1b00 */
[----:B--2---:R-:W-:-:S06]  /*4ec0*/  IMAD.WIDE R38, R9, 0x8, R38 ;  /* 0x0000000809267825 */ /* 0x004fcc00078e0226 */
[----:B------:R-:W2:Y:S01]  /*4ed0*/  LDG.E.64 R38, desc[UR4][R38.64] ;  /* 0x0000000426267981 */ /* 0x000ea2000c1e1b00 */
[----:B-1----:R-:W-:-:S06]  /*4ee0*/  IMAD.WIDE R48, R9, 0x8, R48 ;  /* 0x0000000809307825 */ /* 0x002fcc00078e0230 */
[----:B------:R-:W5:Y:S01]  /*4ef0*/  LDG.E.64 R48, desc[UR4][R48.64] ;  /* 0x0000000430307981 */ /* 0x000f62000c1e1b00 */
[----:B------:R-:W-:Y:S01]  /*4f00*/  IMAD.MOV.U32 R8, RZ, RZ, 0x1 ;  /* 0x00000001ff087424 */ /* 0x000fe200078e00ff */
[----:B-----5:R-:W-:Y:S01]  /*4f10*/  DADD R56, R56, R6 ;  /* 0x0000000038387229 */ /* 0x020fe20000000006 */
[----:B------:R-:W-:Y:S07]  /*4f20*/  BSSY.RECONVERGENT B3, `(.L_x_96) ;  /* 0x0000012000037945 */ /* 0x000fee0003800200 */
[----:B------:R-:W-:Y:S01]  /*4f30*/  DADD R52, R52, -R56 ;  /* 0x0000000034347229 */ /* 0x000fe20000000838 */
        /* <DEDUP_REMOVED lines=16> */
.L_x_97:
[----:B------:R-:W-:Y:S05]  /*5040*/  BSYNC.RECONVERGENT B3 ;  /* 0x0000000000037941 */ /* 0x000fea0003800200 */
.L_x_96:
[----:B------:R-:W-:Y:S01]  /*5050*/  DADD R48, R48, R8 ;  /* 0x0000000030307229 */ /* 0x000fe20000000008 */
[----:B------:R-:W-:-:S07]  /*5060*/  IADD3 R10, PT, PT, R10, 0x2, RZ ;  /* 0x000000020a0a7810 */ /* 0x000fce0007ffe0ff */
[----:B------:R-:W-:-:S11]  /*5070*/  DADD R14, R14, -R48 ;  /* 0x000000000e0e7229 */ /* 0x000fd60000000830 */
.L_x_89:
[----:B------:R-:W-:Y:S05]  /*5080*/  BSYNC.RECONVERGENT B2 ;  /* 0x0000000000027941 */ /* 0x000fea0003800200 */
.L_x_88:
        /* <DEDUP_REMOVED lines=34> */
[----:B------:R-:W-:-:S07]  /*52b0*/  MOV R9, R7 ;  /* 0x0000000700097202 */ /* 0x000fce0000000f00 */
.L_x_99:
[----:B------:R-:W-:Y:S05]  /*52c0*/  BSYNC.RECONVERGENT B2 ;  /* 0x0000000000027941 */ /* 0x000fea0003800200 */
.L_x_98:
[----:B------:R-:W0:Y:S01]  /*52d0*/  LDC.64 R42, c[0x0][0x410] ;  /* 0x00010400ff2a7b82 */ /* 0x000e220000000a00 */
[----:B------:R-:W1:Y:S07]  /*52e0*/  LDCU UR8, c[0x0][0x398] ;  /* 0x00007300ff0877ac */ /* 0x000e6e0008000800 */
[----:B------:R-:W2:Y:S01]  /*52f0*/  LDC.64 R38, c[0x0][0x408] ;  /* 0x00010200ff267b82 */ /* 0x000ea20000000a00 */
[----:B-1----:R-:W-:-:S07]  /*5300*/  VIADD R7, R10, UR8 ;  /* 0x000000080a077c36 */ /* 0x002fce0008000000 */
        /* <DEDUP_REMOVED lines=26> */
[----:B------:R-:W-:-:S07]  /*54b0*/  MOV R6, R8 ;  /* 0x0000000800067202 */ /* 0x000fce0000000f00 */
.L_x_101:
[----:B------:R-:W-:Y:S05]  /*54c0*/  BSYNC.RECONVERGENT B2 ;  /* 0x0000000000027941 */ /* 0x000fea0003800200 */
.L_x_100:
[----:B------:R-:W-:-:S08]  /*54d0*/  DADD R10, R10, R6 ;  /* 0x000000000a0a7229 */ /* 0x000fd00000000006 */
[----:B------:R-:W-:-:S11]  /*54e0*/  DADD R14, R14, -R10 ;  /* 0x000000000e0e7229 */ /* 0x000fd6000000080a */
.L_x_68:
[----:B01----:R-:W-:Y:S05]  /*54f0*/  BSYNC.RECONVERGENT B1 ;  /* 0x0000000000017941 */ /* 0x003fea0003800200 */
.L_x_67:
[----:B------:R-:W0:Y:S01]  /*5500*/  LDCU UR6, c[0x0][0x39c] ;  /* 0x00007380ff0677ac */ /* 0x000e220008000800 */
[----:B------:R-:W-:Y:S01]  /*5510*/  BSSY.RECONVERGENT B1, `(.L_x_102) ;  /* 0x00001e2000017945 */ /* 0x000fe20003800200 */
[----:B------:R-:W1:Y:S03]  /*5520*/  LDCU UR7, c[0x0][0x3a0] ;  /* 0x00007400ff0777ac */ /* 0x000e660008000800 */
[----:B------:R-:W-:Y:S05]  /*5530*/  @P1 BRA `(.L_x_103) ;  /* 0x0000001c007c1947 */ /* 0x000fea0003800000 */
[C---:B------:R-:W-:Y:S01]  /*5540*/  VIADDMNMX R13, R2.reuse, 0x1, R13, !PT ;  /* 0x00000001020d7846 */ /* 0x040fe2000780010d */
[----:B------:R-:W-:Y:S04]  /*5550*/  BSSY.RECONVERGENT B2, `(.L_x_104) ;  /* 0x000010c000027945 */ /* 0x000fe80003800200 */
[----:B------:R-:W-:Y:S02]  /*5560*/  IMAD.IADD R6, R2, 0x1, -R13 ;  /* 0x0000000102067824 */ /* 0x000fe400078e0a0d */
[----:B------:R-:W-:-:S03]  /*5570*/  IMAD.IADD R10, R13, 0x1, -R2 ;  /* 0x000000010d0a7824 */ /* 0x000fc600078e0a02 */
[----:B------:R-:W-:Y:S02]  /*5580*/  ISETP.GT.U32.AND P1, PT, R6, -0x4, PT ;  /* 0xfffffffc0600780c */ /* 0x000fe40003f24070 */
[----:B------:R-:W-:-:S11]  /*5590*/  LOP3.LUT R11, R10, 0x3, RZ, 0xc0, !PT ;  /* 0x000000030a0b7812 */ /* 0x000fd600078ec0ff */
[----:B------:R-:W-:Y:S05]  /*55a0*/  @P1 BRA `(.L_x_105) ;  /* 0x0000001000181947 */ /* 0x000fea0003800000 */
[----:B------:R-:W2:Y:S01]  /*55b0*/  LDC.64 R54, c[0x0][0x3d0] ;  /* 0x0000f400ff367b82 */ /* 0x000ea20000000a00 */
[----:B------:R-:W-:-:S04]  /*55c0*/  LOP3.LUT R13, R10, 0xfffffffc, RZ, 0xc0, !PT ;  /* 0xfffffffc0a0d7812 */ /* 0x000fc800078ec0ff */
[----:B------:R-:W-:Y:S02]  /*55d0*/  IADD3 R13, PT, PT, -R13, RZ, RZ ;  /* 0x000000ff0d0d7210 */ /* 0x000fe40007ffe1ff */
[----:B--2---:R-:W-:-:S05]  /*55e0*/  IADD3 R54, P1, PT, R54, 0x8, RZ ;  /* 0x0000000836367810 */ /* 0x004fca0007f3e0ff */
[----:B------:R-:W-:-:S08]  /*55f0*/  IMAD.X R55, RZ, RZ, R55, P1 ;  /* 0x000000ffff377224 */ /* 0x000fd000008e0637 */
.L_x_122:
        /* <DEDUP_REMOVED lines=12> */
[----:B------:R-:W-:Y:S01]  /*56c0*/  MOV R6, 0x1 ;  /* 0x0000000100067802 */ /* 0x000fe20000000f00 */
[----:B------:R-:W-:Y:S01]  /*56d0*/  VIADD R13, R13, 0x4 ;  /* 0x000000040d0d7836 */ /* 0x000fe20000000000 */
[----:B------:R-:W-:Y:S04]  /*56e0*/  BSSY.RECONVERGENT B3, `(.L_x_106) ;  /* 0x0000012000037945 */ /* 0x000fe80003800200 */
        /* <DEDUP_REMOVED lines=17> */
.L_x_107:
[----:B-1----:R-:W-:Y:S05]  /*5800*/  BSYNC.RECONVERGENT B3 ;  /* 0x0000000000037941 */ /* 0x002fea0003800200 */
.L_x_106:
        /* <DEDUP_REMOVED lines=30> */
.L_x_109:
[----:B------:R-:W-:Y:S05]  /*59f0*/  BSYNC.RECONVERGENT B3 ;  /* 0x0000000000037941 */ /* 0x000fea0003800200 */
.L_x_108:
[----:B------:R-:W2:Y:S01]  /*5a00*/  LDG.E R48, desc[UR4][R56.64+-0x4] ;  /* 0xfffffc0438307981 */ /* 0x000ea2000c1e1900 */
[----:B------:R-:W0:Y:S08]  /*5a10*/  LDC.64 R42, c[0x0][0x410] ;  /* 0x00010400ff2a7b82 */ /* 0x000e300000000a00 */
        /* <DEDUP_REMOVED lines=12> */
[----:B------:R-:W-:Y:S01]  /*5ae0*/  DADD R58, -R58, R14 ;  /* 0x000000003a3a7229 */ /* 0x000fe2000000010e */
        /* <DEDUP_REMOVED lines=16> */
.L_x_111:
[----:B------:R-:W-:Y:S05]  /*5bf0*/  BSYNC.RECONVERGENT B3 ;  /* 0x0000000000037941 */ /* 0x000fea0003800200 */
.L_x_110:
        /* <DEDUP_REMOVED lines=30> */
.L_x_113:
[----:B------:R-:W-:Y:S05]  /*5de0*/  BSYNC.RECONVERGENT B3 ;  /* 0x0000000000037941 */ /* 0x000fea0003800200 */
.L_x_112:
        /* <DEDUP_REMOVED lines=31> */
.L_x_115:
[----:B------:R-:W-:Y:S05]  /*5fe0*/  BSYNC.RECONVERGENT B3 ;  /* 0x0000000000037941 */ /* 0x000fea0003800200 */
.L_x_114:
        /* <DEDUP_REMOVED lines=10> */
[----:B------:R-:W-:Y:S01]  /*6090*/  HFMA2 R6, -RZ, RZ, 0, 5.9604644775390625e-08 ;  /* 0x00000001ff067431 */ /* 0x000fe200000001ff */
        /* <DEDUP_REMOVED lines=19> */
.L_x_117:
[----:B------:R-:W-:Y:S05]  /*61d0*/  BSYNC.RECONVERGENT B3 ;  /* 0x0000000000037941 */ /* 0x000fea0003800200 */
.L_x_116:
        /* <DEDUP_REMOVED lines=31> */
.L_x_119:
[----:B------:R-:W-:Y:S05]  /*63d0*/  BSYNC.RECONVERGENT B3 ;  /* 0x0000000000037941 */ /* 0x000fea0003800200 */
.L_x_118:
        /* <DEDUP_REMOVED lines=30> */
.L_x_121:
[----:B------:R-:W-:Y:S05]  /*65c0*/  BSYNC.RECONVERGENT B3 ;  /* 0x0000000000037941 */ /* 0x000fea0003800200 */
.L_x_120:
[----:B------:R-:W-:Y:S01]  /*65d0*/  DADD R14, R14, R6 ;  /* 0x000000000e0e7229 */ /* 0x000fe20000000006 */
[----:B------:R-:W-:-:S07]  /*65e0*/  IADD3 R2, PT, PT, R2, 0x4, RZ ;  /* 0x0000000402027810 */ /* 0x000fce0007ffe0ff */
[----:B------:R-:W-:Y:S01]  /*65f0*/  DADD R14, R58, -R14 ;  /* 0x000000003a0e7229 */ /* 0x000fe2000000080e */
[----:B------:R-:W-:Y:S10]  /*6600*/  @P1 BRA `(.L_x_122) ;  /* 0xffffffec00fc1947 */ /* 0x000ff4000383ffff */
.L_x_105:
[----:B01----:R-:W-:Y:S05]  /*6610*/  BSYNC.RECONVERGENT B2 ;  /* 0x0000000000027941 */ /* 0x003fea0003800200 */
.L_x_104:
        /* <DEDUP_REMOVED lines=19> */
[----:B------:R-:W-:Y:S01]  /*6750*/  MOV R6, 0x1 ;  /* 0x0000000100067802 */ /* 0x000fe20000000f00 */
        /* <DEDUP_REMOVED lines=17> */
.L_x_126:
[----:B------:R-:W-:Y:S05]  /*6870*/  BSYNC.RECONVERGENT B3 ;  /* 0x0000000000037941 */ /* 0x000fea0003800200 */
.L_x_125:
        /* <DEDUP_REMOVED lines=31> */
.L_x_128:
[----:B------:R-:W-:Y:S05]  /*6a70*/  BSYNC.RECONVERGENT B3 ;  /* 0x0000000000037941 */ /* 0x000fea0003800200 */
.L_x_127:
[----:B------:R-:W2:Y:S01]  /*6a80*/  LDG.E R11, desc[UR4][R48.64+0x4] ;  /* 0x00000404300b7981 */ /* 0x000ea2000c1e1900 */
[----:B------:R-:W0:Y:S01]  /*6a90*/  LDC.64 R42, c[0x0][0x410] ;  /* 0x00010400ff2a7b82 */ /* 0x000e220000000a00 */
[----:B------:R-:W2:Y:S07]  /*6aa0*/  LDCU UR8, c[0x0][0x39c] ;  /* 0x00007380ff0877ac */ /* 0x000eae0008000800 */
[----:B------:R-:W1:Y:S08]  /*6ab0*/  LDC.64 R38, c[0x0][0x408] ;  /* 0x00010200ff267b82 */ /* 0x000e700000000a00 */
[----:B------:R-:W3:Y:S01]  /*6ac0*/  LDC.64 R12, c[0x0][0x3f8] ;  /* 0x0000fe00ff0c7b82 */ /* 0x000ee20000000a00 */
[----:B--2---:R-:W-:-:S04]  /*6ad0*/  VIADD R7, R11, UR8 ;  /* 0x000000080b077c36 */ /* 0x004fc80008000000 */
[----:B0-----:R-:W-:-:S06]  /*6ae0*/  IMAD.WIDE R42, R7, 0x8, R42 ;  /* 0x00000008072a7825 */ /* 0x001fcc00078e022a */
[----:B------:R-:W2:Y:S01]  /*6af0*/  LDG.E.64 R42, desc[UR4][R42.64] ;  /* 0x000000042a2a7981 */ /* 0x000ea2000c1e1b00 */
[----:B-1----:R-:W-:-:S06]  /*6b00*/  IMAD.WIDE R38, R7, 0x8, R38 ;  /* 0x0000000807267825 */ /* 0x002fcc00078e0226 */
[----:B------:R-:W4:Y:S01]  /*6b10*/  LDG.E.64 R38, desc[UR4][R38.64] ;  /* 0x0000000426267981 */ /* 0x000f22000c1e1b00 */
[----:B---3--:R-:W-:-:S05]  /*6b20*/  IMAD.WIDE R12, R7, 0x8, R12 ;  /* 0x00000008070c7825 */ /* 0x008fca00078e020c */
[----:B------:R0:W5:Y:S01]  /*6b30*/  LDG.E.64 R48, desc[UR4][R12.64] ;  /* 0x000000040c307981 */ /* 0x000162000c1e1b00 */
[----:B------:R-:W-:Y:S01]  /*6b40*/  HFMA2 R6, -RZ, RZ, 0, 5.9604644775390625e-08 ;  /* 0x00000001ff067431 */ /* 0x000fe200000001ff */
[----:B------:R-:W-:Y:S01]  /*6b50*/  DADD R54, R54, R8 ;  /* 0x0000000036367229 */ /* 0x000fe20000000008 */
[----:B------:R-:W-:Y:S07]  /*6b60*/  BSSY.RECONVERGENT B3, `(.L_x_129) ;  /* 0x0000012000037945 */ /* 0x000fee0003800200 */
[----:B------:R-:W-:Y:S01]  /*6b70*/  DADD R14, R14, -R54 ;  /* 0x000000000e0e7229 */ /* 0x000fe20000000836 */
[----:B--2---:R-:W1:Y:S01]  /*6b80*/  MUFU.RCP64H R7, R43 ;  /* 0x0000002b00077308 */ /* 0x004e620000001800 */
[----:B----4-:R-:W-:Y:S01]  /*6b90*/  FSETP.GEU.AND P2, PT, |R39|, 6.5827683646048100446e-37, PT ;  /* 0x036000002700780b */ /* 0x010fe20003f4e200 */
[----:B-1----:R-:W-:-:S08]  /*6ba0*/  DFMA R40, -R42, R6, 1 ;  /* 0x3ff000002a28742b */ /* 0x002fd00000000106 */
        /* <DEDUP_REMOVED lines=9> */
[----:B0-----:R-:W-:Y:S05]  /*6c40*/  @P1 BRA P2, `(.L_x_130) ;  /* 0x00000000000c1947 */ /* 0x001fea0001000000 */
[----:B------:R-:W-:-:S07]  /*6c50*/  MOV R6, 0x6c70 ;  /* 0x00006c7000067802 */ /* 0x000fce0000000f00 */
[----:B-----5:R-:W-:Y:S05]  /*6c60*/  CALL.REL.NOINC `($__internal_1_$__cuda_sm20_div_rn_f64_full) ;  /* 0x0000002400e47944 */ /* 0x020fea0003c00000 */
[----:B------:R-:W-:-:S07]  /*6c70*/  IMAD.MOV.U32 R6, RZ, RZ, R8 ;  /* 0x000000ffff067224 */ /* 0x000fce00078e0008 */
.L_x_130:
[----:B------:R-:W-:Y:S05]  /*6c80*/  BSYNC.RECONVERGENT B3 ;  /* 0x0000000000037941 */ /* 0x000fea0003800200 */
.L_x_129:
        /* <DEDUP_REMOVED lines=31> */
.L_x_132:
[----:B------:R-:W-:Y:S05]  /*6e80*/  BSYNC.RECONVERGENT B3 ;  /* 0x0000000000037941 */ /* 0x000fea0003800200 */
.L_x_131:
[----:B------:R-:W-:Y:S01]  /*6e90*/  DADD R54, R54, R8 ;  /* 0x0000000036367229 */ /* 0x000fe20000000008 */
[----:B------:R-:W-:-:S07]  /*6ea0*/  VIADD R2, R2, 0x2 ;  /* 0x0000000202027836 */ /* 0x000fce0000000000 */
[----:B------:R-:W-:-:S11]  /*6eb0*/  DADD R14, R14, -R54 ;  /* 0x000000000e0e7229 */ /* 0x000fd60000000836 */
.L_x_124:
[----:B------:R-:W-:Y:S05]  /*6ec0*/  BSYNC.RECONVERGENT B2 ;  /* 0x0000000000027941 */ /* 0x000fea0003800200 */
.L_x_123:
        /* <DEDUP_REMOVED lines=35> */
.L_x_134:
[----:B------:R-:W-:Y:S05]  /*7100*/  BSYNC.RECONVERGENT B2 ;  /* 0x0000000000027941 */ /* 0x000fea0003800200 */
.L_x_133:
[----:B------:R-:W0:Y:S01]  /*7110*/  LDC.64 R42, c[0x0][0x410] ;  /* 0x00010400ff2a7b82 */ /* 0x000e220000000a00 */
[----:B------:R-:W1:Y:S07]  /*7120*/  LDCU UR8, c[0x0][0x3a0] ;  /* 0x00007400ff0877ac */ /* 0x000e6e0008000800 */
[----:B------:R-:W2:Y:S08]  /*7130*/  LDC.64 R38, c[0x0][0x408] ;  /* 0x00010200ff267b82 */ /* 0x000eb00000000a00 */
[----:B------:R-:W3:Y:S01]  /*7140*/  LDC.64 R48, c[0x0][0x3f8] ;  /* 0x0000fe00ff307b82 */ /* 0x000ee20000000a00 */
[----:B-1----:R-:W-:-:S04]  /*7150*/  VIADD R7, R2, UR8 ;  /* 0x0000000802077c36 */ /* 0x002fc80008000000 */
[----:B0-----:R-:W-:-:S06]  /*7160*/  IMAD.WIDE R42, R7, 0x8, R42 ;  /* 0x00000008072a7825 */ /* 0x001fcc00078e022a */
[----:B------:R-:W4:Y:S01]  /*7170*/  LDG.E.64 R42, desc[UR4][R42.64] ;  /* 0x000000042a2a7981 */ /* 0x000f22000c1e1b00 */
[----:B--2---:R-:W-:-:S06]  /*7180*/  IMAD.WIDE R38, R7, 0x8, R38 ;  /* 0x0000000807267825 */ /* 0x004fcc00078e0226 */
[----:B------:R-:W2:Y:S01]  /*7190*/  LDG.E.64 R38, desc[UR4][R38.64] ;  /* 0x0000000426267981 */ /* 0x000ea2000c1e1b00 */
[----:B---3--:R-:W-:-:S06]  /*71a0*/  IMAD.WIDE R48, R7, 0x8, R48 ;  /* 0x0000000807307825 */ /* 0x008fcc00078e0230 */
[----:B------:R-:W5:Y:S01]  /*71b0*/  LDG.E.64 R48, desc[UR4][R48.64] ;  /* 0x0000000430307981 */ /* 0x000f62000c1e1b00 */
[----:B------:R-:W-:Y:S01]  /*71c0*/  HFMA2 R6, -RZ, RZ, 0, 5.9604644775390625e-08 ;  /* 0x00000001ff067431 */ /* 0x000fe200000001ff */
        /* <DEDUP_REMOVED lines=19> */
.L_x_136:
[----:B------:R-:W-:Y:S05]  /*7300*/  BSYNC.RECONVERGENT B2 ;  /* 0x0000000000027941 */ /* 0x000fea0003800200 */
.L_x_135:
[----:B------:R-:W-:-:S08]  /*7310*/  DADD R48, R48, R6 ;  /* 0x0000000030307229 */ /* 0x000fd00000000006 */
[----:B------:R-:W-:-:S11]  /*7320*/  DADD R14, R14, -R48 ;  /* 0x000000000e0e7229 */ /* 0x000fd60000000830 */
.L_x_103:
[----:B01----:R-:W-:Y:S05]  /*7330*/  BSYNC.RECONVERGENT B1 ;  /* 0x0000000000017941 */ /* 0x003fea0003800200 */
.L_x_102:
[----:B------:R-:W0:Y:S01]  /*7340*/  MUFU.RCP64H R7, R27 ;  /* 0x0000001b00077308 */ /* 0x000e220000001800 */
[----:B------:R-:W-:Y:S01]  /*7350*/  MOV R6, 0x1 ;  /* 0x0000000100067802 */ /* 0x000fe20000000f00 */
[----:B------:R-:W-:Y:S01]  /*7360*/  BSSY.RECONVERGENT B1, `(.L_x_137) ;  /* 0x0000015000017945 */ /* 0x000fe20003800200 */
[----:B------:R-:W-:-:S04]  /*7370*/  FSETP.GEU.AND P2, PT, |R35|, 6.5827683646048100446e-37, PT ;  /* 0x036000002300780b */ /* 0x000fc80003f4e200 */
[----:B0-----:R-:W-:-:S08]  /*7380*/  DFMA R8, R6, -R26, 1 ;  /* 0x3ff000000608742b */ /* 0x001fd0000000081a */
[----:B------:R-:W-:-:S08]  /*7390*/  DFMA R8, R8, R8, R8 ;  /* 0x000000080808722b */ /* 0x000fd00000000008 */
[----:B------:R-:W-:-:S08]  /*73a0*/  DFMA R8, R6, R8, R6 ;  /* 0x000000080608722b */ /* 0x000fd00000000006 */
[----:B------:R-:W-:-:S08]  /*73b0*/  DFMA R6, R8, -R26, 1 ;  /* 0x3ff000000806742b */ /* 0x000fd0000000081a */
[----:B------:R-:W-:-:S08]  /*73c0*/  DFMA R6, R8, R6, R8 ;  /* 0x000000060806722b */ /* 0x000fd00000000008 */
[----:B------:R-:W-:-:S08]  /*73d0*/  DMUL R48, R6, R34 ;  /* 0x0000002206307228 */ /* 0x000fd00000000000 */
[----:B------:R-:W-:-:S08]  /*73e0*/  DFMA R8, R48, -R26, R34 ;  /* 0x8000001a3008722b */ /* 0x000fd00000000022 */
[----:B------:R-:W-:-:S10]  /*73f0*/  DFMA R48, R6, R8, R48 ;  /* 0x000000080630722b */ /* 0x000fd40000000030 */
[----:B------:R-:W-:-:S05]  /*7400*/  FFMA R2, RZ, R27, R49 ;  /* 0x0000001bff027223 */ /* 0x000fca0000000031 */
[----:B------:R-:W-:-:S13]  /*7410*/  FSETP.GT.AND P1, PT, |R2|, 1.469367938527859385e-39, PT ;  /* 0x001000000200780b */ /* 0x000fda0003f24200 */
[----:B------:R-:W-:Y:S05]  /*7420*/  @P1 BRA P2, `(.L_x_138) ;  /* 0x0000000000201947 */ /* 0x000fea0001000000 */
[----:B------:R-:W-:Y:S01]  /*7430*/  IMAD.MOV.U32 R38, RZ, RZ, R34 ;  /* 0x000000ffff267224 */ /* 0x000fe200078e0022 */
[----:B------:R-:W-:Y:S01]  /*7440*/  MOV R39, R35 ;  /* 0x0000002300277202 */ /* 0x000fe20000000f00 */
[----:B------:R-:W-:Y:S01]  /*7450*/  IMAD.MOV.U32 R42, RZ, RZ, R26 ;  /* 0x000000ffff2a7224 */ /* 0x000fe200078e001a */
[----:B------:R-:W-:Y:S02]  /*7460*/  MOV R43, R27 ;  /* 0x0000001b002b7202 */ /* 0x000fe40000000f00 */
[----:B------:R-:W-:-:S07]  /*7470*/  MOV R6, 0x7490 ;  /* 0x0000749000067802 */ /* 0x000fce0000000f00 */
[----:B------:R-:W-:Y:S05]  /*7480*/  CALL.REL.NOINC `($__internal_1_$__cuda_sm20_div_rn_f64_full) ;  /* 0x0000001c00dc7944 */ /* 0x000fea0003c00000 */
[----:B------:R-:W-:Y:S01]  /*7490*/  IMAD.MOV.U32 R48, RZ, RZ, R8 ;  /* 0x000000ffff307224 */ /* 0x000fe200078e0008 */
[----:B------:R-:W-:-:S07]  /*74a0*/  MOV R49, R7 ;  /* 0x0000000700317202 */ /* 0x000fce0000000f00 */
.L_x_138:
[----:B------:R-:W-:Y:S05]  /*74b0*/  BSYNC.RECONVERGENT B1 ;  /* 0x0000000000017941 */ /* 0x000fea0003800200 */
.L_x_137:
[----:B------:R-:W0:Y:S08]  /*74c0*/  LDC.64 R34, c[0x0][0x418] ;  /* 0x00010600ff227b82 */ /* 0x000e300000000a00 */
[----:B------:R-:W1:Y:S01]  /*74d0*/  LDC.64 R54, c[0x0][0x420] ;  /* 0x00010800ff367b82 */ /* 0x000e620000000a00 */
[----:B0-----:R-:W-:-:S06]  /*74e0*/  IMAD.WIDE R34, R5, 0x8, R34 ;  /* 0x0000000805227825 */ /* 0x001fcc00078e0222 */
[----:B------:R-:W2:Y:S01]  /*74f0*/  LDG.E.64 R34, desc[UR4][R34.64] ;  /* 0x0000000422227981 */ /* 0x000ea2000c1e1b00 */
[----:B-1----:R-:W-:-:S06]  /*7500*/  IMAD.WIDE R54, R5, 0x8, R54 ;  /* 0x0000000805367825 */ /* 0x002fcc00078e0236 */
[----:B------:R-:W3:Y:S01]  /*7510*/  LDG.E.64 R54, desc[UR4][R54.64] ;  /* 0x0000000436367981 */ /* 0x000ee2000c1e1b00 */
[----:B------:R-:W0:Y:S01]  /*7520*/  MUFU.RCP64H R7, R27 ;  /* 0x0000001b00077308 */ /* 0x000e220000001800 */
[----:B------:R-:W-:Y:S01]  /*7530*/  IMAD.MOV.U32 R6, RZ, RZ, 0x1 ;  /* 0x00000001ff067424 */ /* 0x000fe200078e00ff */
[----:B------:R-:W-:Y:S01]  /*7540*/  BSSY.RECONVERGENT B1, `(.L_x_139) ;  /* 0x0000016000017945 */ /* 0x000fe20003800200 */
[----:B------:R-:W-:-:S04]  /*7550*/  DADD R18, R18, R30 ;  /* 0x0000000012127229 */ /* 0x000fc8000000001e */
[----:B0-----:R-:W-:-:S08]  /*7560*/  DFMA R8, R6, -R26, 1 ;  /* 0x3ff000000608742b */ /* 0x001fd0000000081a */
[----:B------:R-:W-:-:S08]  /*7570*/  DFMA R8, R8, R8, R8 ;  /* 0x000000080808722b */ /* 0x000fd00000000008 */
[----:B------:R-:W-:-:S08]  /*7580*/  DFMA R8, R6, R8, R6 ;  /* 0x000000080608722b */ /* 0x000fd00000000006 */
[----:B------:R-:W-:-:S08]  /*7590*/  DFMA R6, R8, -R26, 1 ;  /* 0x3ff000000806742b */ /* 0x000fd0000000081a */
[----:B------:R-:W-:Y:S02]  /*75a0*/  DFMA R10, R8, R6, R8 ;  /* 0x00000006080a722b */ /* 0x000fe40000000008 */
[C---:B--2---:R-:W-:Y:S02]  /*75b0*/  DMUL R38, R34.reuse, R34 ;  /* 0x0000002222267228 */ /* 0x044fe40000000000 */
[----:B------:R-:W-:-:S06]  /*75c0*/  DFMA R52, R34, -R48, R52 ;  /* 0x800000302234722b */ /* 0x000fcc0000000034 */
[----:B------:R-:W-:Y:S02]  /*75d0*/  DMUL R6, R10, R38 ;  /* 0x000000260a067228 */ /* 0x000fe40000000000 */
[----:B------:R-:W-:Y:S01]  /*75e0*/  FSETP.GEU.AND P2, PT, |R39|, 6.5827683646048100446e-37, PT ;  /* 0x036000002700780b */ /* 0x000fe20003f4e200 */
[----:B---3--:R-:W-:-:S05]  /*75f0*/  DFMA R14, R54, R48, R14 ;  /* 0x00000030360e722b */ /* 0x008fca000000000e */
[----:B------:R-:W-:-:S08]  /*7600*/  DFMA R8, R6, -R26, R38 ;  /* 0x8000001a0608722b */ /* 0x000fd00000000026 */
[----:B------:R-:W-:-:S10]  /*7610*/  DFMA R6, R10, R8, R6 ;  /* 0x000000080a06722b */ /* 0x000fd40000000006 */
[----:B------:R-:W-:-:S05]  /*7620*/  FFMA R2, RZ, R27, R7 ;  /* 0x0000001bff027223 */ /* 0x000fca0000000007 */
[----:B------:R-:W-:-:S13]  /*7630*/  FSETP.GT.AND P1, PT, |R2|, 1.469367938527859385e-39, PT ;  /* 0x001000000200780b */ /* 0x000fda0003f24200 */
[----:B------:R-:W-:Y:S05]  /*7640*/  @P1 BRA P2, `(.L_x_140) ;  /* 0x0000000000141947 */ /* 0x000fea0001000000 */
[----:B------:R-:W-:Y:S01]  /*7650*/  MOV R42, R26 ;  /* 0x0000001a002a7202 */ /* 0x000fe20000000f00 */
[----:B------:R-:W-:Y:S01]  /*7660*/  IMAD.MOV.U32 R43, RZ, RZ, R27 ;  /* 0x000000ffff2b7224 */ /* 0x000fe200078e001b */
[----:B------:R-:W-:-:S07]  /*7670*/  MOV R6, 0x7690 ;  /* 0x0000769000067802 */ /* 0x000fce0000000f00 */
[----:B------:R-:W-:Y:S05]  /*7680*/  CALL.REL.NOINC `($__internal_1_$__cuda_sm20_div_rn_f64_full) ;  /* 0x0000001c005c7944 */ /* 0x000fea0003c00000 */
[----:B------:R-:W-:-:S07]  /*7690*/  MOV R6, R8 ;  /* 0x0000000800067202 */ /* 0x000fce0000000f00 */
.L_x_140:
[----:B------:R-:W-:Y:S05]  /*76a0*/  BSYNC.RECONVERGENT B1 ;  /* 0x0000000000017941 */ /* 0x000fea0003800200 */
.L_x_139:
[----:B------:R-:W0:Y:S01]  /*76b0*/  MUFU.RCP64H R9, R27 ;  /* 0x0000001b00097308 */ /* 0x000e220000001800 */
[----:B------:R-:W-:Y:S01]  /*76c0*/  IMAD.MOV.U32 R8, RZ, RZ, 0x1 ;  /* 0x00000001ff087424 */ /* 0x000fe200078e00ff */
[----:B------:R-:W-:Y:S01]  /*76d0*/  FSETP.GEU.AND P2, PT, |R55|, 6.5827683646048100446e-37, PT ;  /* 0x036000003700780b */ /* 0x000fe20003f4e200 */
[----:B------:R-:W-:Y:S01]  /*76e0*/  BSSY.RECONVERGENT B1, `(.L_x_141) ;  /* 0x0000014000017945 */ /* 0x000fe20003800200 */
[----:B------:R-:W-:-:S03]  /*76f0*/  DADD R18, R18, R6 ;  /* 0x0000000012127229 */ /* 0x000fc60000000006 */
        /* <DEDUP_REMOVED lines=11> */
[----:B------:R-:W-:Y:S01]  /*77b0*/  MOV R38, R54 ;  /* 0x0000003600267202 */ /* 0x000fe20000000f00 */
[----:B------:R-:W-:Y:S01]  /*77c0*/  IMAD.MOV.U32 R39, RZ, RZ, R55 ;  /* 0x000000ffff277224 */ /* 0x000fe200078e0037 */
[----:B------:R-:W-:Y:S01]  /*77d0*/  MOV R42, R26 ;  /* 0x0000001a002a7202 */ /* 0x000fe20000000f00 */
[----:B------:R-:W-:Y:S01]  /*77e0*/  IMAD.MOV.U32 R43, RZ, RZ, R27 ;  /* 0x000000ffff2b7224 */ /* 0x000fe200078e001b */
[----:B------:R-:W-:-:S07]  /*77f0*/  MOV R6, 0x7810 ;  /* 0x0000781000067802 */ /* 0x000fce0000000f00 */
[----:B------:R-:W-:Y:S05]  /*7800*/  CALL.REL.NOINC `($__internal_1_$__cuda_sm20_div_rn_f64_full) ;  /* 0x0000001800fc7944 */ /* 0x000fea0003c00000 */
[----:B------:R-:W-:-:S07]  /*7810*/  MOV R9, R7 ;  /* 0x0000000700097202 */ /* 0x000fce0000000f00 */
.L_x_142:
[----:B------:R-:W-:Y:S05]  /*7820*/  BSYNC.RECONVERGENT B1 ;  /* 0x0000000000017941 */ /* 0x000fea0003800200 */
.L_x_141:
[----:B------:R-:W0:Y:S01]  /*7830*/  MUFU.RCP64H R7, R27 ;  /* 0x0000001b00077308 */ /* 0x000e220000001800 */
[----:B------:R-:W-:Y:S01]  /*7840*/  IMAD.MOV.U32 R6, RZ, RZ, 0x1 ;  /* 0x00000001ff067424 */ /* 0x000fe200078e00ff */
[----:B------:R-:W-:Y:S01]  /*7850*/  DMUL R38, R54, R54 ;  /* 0x0000003636267228 */ /* 0x000fe20000000000 */
[----:B------:R-:W-:Y:S01]  /*7860*/  BSSY.RECONVERGENT B1, `(.L_x_143) ;  /* 0x0000014000017945 */ /* 0x000fe20003800200 */
[----:B------:R-:W-:-:S08]  /*7870*/  DADD R16, R16, R28 ;  /* 0x0000000010107229 */ /* 0x000fd0000000001c */
[----:B------:R-:W-:Y:S01]  /*7880*/  FSETP.GEU.AND P2, PT, |R39|, 6.5827683646048100446e-37, PT ;  /* 0x036000002700780b */ /* 0x000fe20003f4e200 */
[----:B0-----:R-:W-:-:S08]  /*7890*/  DFMA R10, R6, -R26, 1 ;  /* 0x3ff00000060a742b */ /* 0x001fd0000000081a */
[----:B------:R-:W-:-:S08]  /*78a0*/  DFMA R10, R10, R10, R10 ;  /* 0x0000000a0a0a722b */ /* 0x000fd0000000000a */
[----:B------:R-:W-:-:S08]  /*78b0*/  DFMA R10, R6, R10, R6 ;  /* 0x0000000a060a722b */ /* 0x000fd00000000006 */
[----:B------:R-:W-:-:S08]  /*78c0*/  DFMA R6, R10, -R26, 1 ;  /* 0x3ff000000a06742b */ /* 0x000fd0000000081a */
[----:B------:R-:W-:-:S08]  /*78d0*/  DFMA R12, R10, R6, R10 ;  /* 0x000000060a0c722b */ /* 0x000fd0000000000a */
[----:B------:R-:W-:-:S08]  /*78e0*/  DMUL R6, R12, R38 ;  /* 0x000000260c067228 */ /* 0x000fd00000000000 */
[----:B------:R-:W-:-:S08]  /*78f0*/  DFMA R10, R6, -R26, R38 ;  /* 0x8000001a060a722b */ /* 0x000fd00000000026 */
[----:B------:R-:W-:Y:S02]  /*7900*/  DFMA R6, R12, R10, R6 ;  /* 0x0000000a0c06722b */ /* 0x000fe40000000006 */
[----:B------:R-:W-:-:S08]  /*7910*/  DMUL R10, R34, -R8 ;  /* 0x80000008220a7228 */ /* 0x000fd00000000000 */
        /* <DEDUP_REMOVED lines=8> */
.L_x_144:
[----:B------:R-:W-:Y:S05]  /*79a0*/  BSYNC.RECONVERGENT B1 ;  /* 0x0000000000017941 */ /* 0x000fea0003800200 */
.L_x_143:
[----:B------:R-:W0:Y:S01]  /*79b0*/  MUFU.RCP64H R9, R19 ;  /* 0x0000001300097308 */ /* 0x000e220000001800 */
[----:B------:R-:W-:Y:S01]  /*79c0*/  IMAD.MOV.U32 R8, RZ, RZ, 0x1 ;  /* 0x00000001ff087424 */ /* 0x000fe200078e00ff */
[----:B------:R-:W-:Y:S01]  /*79d0*/  FSETP.GEU.AND P2, PT, |R11|, 6.5827683646048100446e-37, PT ;  /* 0x036000000b00780b */ /* 0x000fe20003f4e200 */
[----:B------:R-:W-:Y:S01]  /*79e0*/  BSSY.RECONVERGENT B1, `(.L_x_145) ;  /* 0x0000014000017945 */ /* 0x000fe20003800200 */
[----:B------:R-:W-:-:S03]  /*79f0*/  DADD R16, R16, R6 ;  /* 0x0000000010107229 */ /* 0x000fc60000000006 */
        /* <DEDUP_REMOVED lines=18> */
.L_x_146:
[----:B------:R-:W-:Y:S05]  /*7b20*/  BSYNC.RECONVERGENT B1 ;  /* 0x0000000000017941 */ /* 0x000fea0003800200 */
.L_x_145:
[-C--:B------:R-:W-:Y:S01]  /*7b30*/  DFMA R42, -R10, R8.reuse, R16 ;  /* 0x000000080a2a722b */ /* 0x080fe20000000110 */
[----:B------:R-:W-:Y:S01]  /*7b40*/  IMAD.MOV.U32 R6, RZ, RZ, 0x1 ;  /* 0x00000001ff067424 */ /* 0x000fe200078e00ff */
[----:B------:R-:W-:Y:S01]  /*7b50*/  DFMA R38, -R52, R8, R14 ;  /* 0x000000083426722b */ /* 0x000fe2000000010e */
[----:B------:R-:W-:Y:S03]  /*7b60*/  BSSY.RECONVERGENT B1, `(.L_x_147) ;  /* 0x0000012000017945 */ /* 0x000fe60003800200 */
[----:B------:R-:W0:Y:S06]  /*7b70*/  MUFU.RCP64H R7, R43 ;  /* 0x0000002b00077308 */ /* 0x000e2c0000001800 */
[----:B------:R-:W-:Y:S01]  /*7b80*/  FSETP.GEU.AND P2, PT, |R39|, 6.5827683646048100446e-37, PT ;  /* 0x036000002700780b */ /* 0x000fe20003f4e200 */
        /* <DEDUP_REMOVED lines=13> */
[----:B------:R-:W-:Y:S01]  /*7c60*/  MOV R14, R8 ;  /* 0x00000008000e7202 */ /* 0x000fe20000000f00 */
[----:B------:R-:W-:-:S07]  /*7c70*/  IMAD.MOV.U32 R15, RZ, RZ, R7 ;  /* 0x000000ffff0f7224 */ /* 0x000fce00078e0007 */
.L_x_148:
[----:B------:R-:W-:Y:S05]  /*7c80*/  BSYNC.RECONVERGENT B1 ;  /* 0x0000000000017941 */ /* 0x000fea0003800200 */
.L_x_147:
[----:B------:R-:W0:Y:S01]  /*7c90*/  MUFU.RCP64H R7, R19 ;  /* 0x0000001300077308 */ /* 0x000e220000001800 */
[----:B------:R-:W-:Y:S01]  /*7ca0*/  HFMA2 R6, -RZ, RZ, 0, 5.9604644775390625e-08 ;  /* 0x00000001ff067431 */ /* 0x000fe200000001ff */
[----:B------:R-:W-:Y:S01]  /*7cb0*/  DFMA R38, -R10, R14, R52 ;  /* 0x0000000e0a26722b */ /* 0x000fe20000000134 */
[----:B------:R-:W-:Y:S09]  /*7cc0*/  BSSY.RECONVERGENT B1, `(.L_x_149) ;  /* 0x0000013000017945 */ /* 0x000ff20003800200 */
        /* <DEDUP_REMOVED lines=16> */
[----:B------:R-:W-:Y:S01]  /*7dd0*/  IMAD.MOV.U32 R10, RZ, RZ, R8 ;  /* 0x000000ffff0a7224 */ /* 0x000fe200078e0008 */
[----:B------:R-:W-:-:S07]  /*7de0*/  MOV R11, R7 ;  /* 0x00000007000b7202 */ /* 0x000fce0000000f00 */
.L_x_150:
[----:B------:R-:W-:Y:S05]  /*7df0*/  BSYNC.RECONVERGENT B1 ;  /* 0x0000000000017941 */ /* 0x000fea0003800200 */
.L_x_149:
[----:B------:R-:W0:Y:S01]  /*7e00*/  MUFU.RCP64H R7, R27 ;  /* 0x0000001b00077308 */ /* 0x000e220000001800 */
[----:B------:R-:W-:Y:S01]  /*7e10*/  IMAD.MOV.U32 R6, RZ, RZ, 0x1 ;  /* 0x00000001ff067424 */ /* 0x000fe200078e00ff */
[----:B------:R-:W-:Y:S01]  /*7e20*/  DMUL R54, R54, R14 ;  /* 0x0000000e36367228 */ /* 0x000fe20000000000 */
[----:B------:R-:W-:Y:S07]  /*7e30*/  BSSY.RECONVERGENT B1, `(.L_x_151) ;  /* 0x0000013000017945 */ /* 0x000fee0003800200 */
[----:B------:R-:W-:-:S02]  /*7e40*/  DFMA R38, R34, R10, -R54 ;  /* 0x0000000a2226722b */ /* 0x000fc40000000836 */
[----:B0-----:R-:W-:-:S08]  /*7e50*/  DFMA R8, R6, -R26, 1 ;  /* 0x3ff000000608742b */ /* 0x001fd0000000081a */
[----:B------:R-:W-:Y:S01]  /*7e60*/  FSETP.GEU.AND P2, PT, |R39|, 6.5827683646048100446e-37, PT ;  /* 0x036000002700780b */ /* 0x000fe20003f4e200 */
        /* <DEDUP_REMOVED lines=15> */
.L_x_152:
[----:B------:R-:W-:Y:S05]  /*7f60*/  BSYNC.RECONVERGENT B1 ;  /* 0x0000000000017941 */ /* 0x000fea0003800200 */
.L_x_151:
        /* <DEDUP_REMOVED lines=22> */
[----:B------:R-:W-:Y:S01]  /*80d0*/  MOV R18, R8 ;  /* 0x0000000800127202 */ /* 0x000fe20000000f00 */
[----:B------:R-:W-:-:S07]  /*80e0*/  IMAD.MOV.U32 R19, RZ, RZ, R7 ;  /* 0x000000ffff137224 */ /* 0x000fce00078e0007 */
.L_x_154:
[----:B------:R-:W-:Y:S05]  /*80f0*/  BSYNC.RECONVERGENT B1 ;  /* 0x0000000000017941 */ /* 0x000fea0003800200 */
.L_x_153:
[----:B------:R-:W0:Y:S01]  /*8100*/  LDCU UR6, c[0x0][0x38c] ;  /* 0x00007180ff0677ac */ /* 0x000e220008000800 */
[----:B------:R-:W-:Y:S01]  /*8110*/  BSSY.RECONVERGENT B1, `(.L_x_155) ;  /* 0x0000052000017945 */ /* 0x000fe20003800200 */
[----:B------:R-:W1:Y:S03]  /*8120*/  LDCU UR7, c[0x0][0x390] ;  /* 0x00007200ff0777ac */ /* 0x000e660008000800 */
[----:B------:R-:W-:Y:S05]  /*8130*/  @P0 BRA `(.L_x_156) ;  /* 0x00000004003c0947 */ /* 0x000fea0003800000 */
[----:B------:R-:W-:Y:S01]  /*8140*/  BSSY.RECONVERGENT B2, `(.L_x_157) ;  /* 0x000004c000027945 */ /* 0x000fe20003800200 */
.L_x_162:
[----:B------:R-:W2:Y:S08]  /*8150*/  LDC.64 R6, c[0x0][0x3e0] ;  /* 0x0000f800ff067b82 */ /* 0x000eb00000000a00 */
[----:B------:R-:W3:Y:S08]  /*8160*/  LDC.64 R42, c[0x0][0x410] ;  /* 0x00010400ff2a7b82 */ /* 0x000ef00000000a00 */
[----:B------:R-:W4:Y:S01]  /*8170*/  LDC.64 R8, c[0x0][0x408] ;  /* 0x00010200ff087b82 */ /* 0x000f220000000a00 */
[----:B--2---:R-:W-:-:S07]  /*8180*/  IMAD.WIDE R6, R0, 0x4, R6 ;  /* 0x0000000400067825 */ /* 0x004fce00078e0206 */
[----:B------:R-:W2:Y:S01]  /*8190*/  LDC.64 R4, c[0x0][0x3f8] ;  /* 0x0000fe00ff047b82 */ /* 0x000ea20000000a00 */
[----:B------:R-:W0:Y:S02]  /*81a0*/  LDG.E R2, desc[UR4][R6.64] ;  /* 0x0000000406027981 */ /* 0x000e24000c1e1900 */
[----:B0-----:R-:W-:-:S05]  /*81b0*/  IADD3 R3, PT, PT, R2, UR6, RZ ;  /* 0x0000000602037c10 */ /* 0x001fca000fffe0ff */
[----:B---3--:R-:W-:-:S06]  /*81c0*/  IMAD.WIDE R42, R3, 0x8, R42 ;  /* 0x00000008032a7825 */ /* 0x008fcc00078e022a */
[----:B------:R-:W3:Y:S01]  /*81d0*/  LDG.E.64 R42, desc[UR4][R42.64] ;  /* 0x000000042a2a7981 */ /* 0x000ee2000c1e1b00 */
[----:B----4-:R-:W-:-:S06]  /*81e0*/  IMAD.WIDE R8, R3, 0x8, R8 ;  /* 0x0000000803087825 */ /* 0x010fcc00078e0208 */
[----:B------:R-:W4:Y:S01]  /*81f0*/  LDG.E.64 R8, desc[UR4][R8.64] ;  /* 0x0000000408087981 */ /* 0x000f22000c1e1b00 */
[----:B--2---:R-:W-:-:S06]  /*8200*/  IMAD.WIDE R4, R3, 0x8, R4 ;  /* 0x0000000803047825 */ /* 0x004fcc00078e0204 */
[----:B------:R-:W5:Y:S01]  /*8210*/  LDG.E.64 R4, desc[UR4][R4.64] ;  /* 0x0000000404047981 */ /* 0x000f62000c1e1b00 */
[----:B------:R-:W-:Y:S01]  /*8220*/  IMAD.MOV.U32 R6, RZ, RZ, 0x1 ;  /* 0x00000001ff067424 */ /* 0x000fe200078e00ff */
[----:B------:R-:W-:Y:S01]  /*8230*/  BSSY.RECONVERGENT B3, `(.L_x_158) ;  /* 0x0000012000037945 */ /* 0x000fe20003800200 */
[----:B---3--:R-:W0:Y:S01]  /*8240*/  MUFU.RCP64H R7, R43 ;  /* 0x0000002b00077308 */ /* 0x008e220000001800 */
[----:B----4-:R-:W-:-:S03]  /*8250*/  DADD R38, R8, -R10 ;  /* 0x0000000008267229 */ /* 0x010fc6000000080a */
[----:B0-----:R-:W-:-:S07]  /*8260*/  DFMA R12, -R42, R6, 1 ;  /* 0x3ff000002a0c742b */ /* 0x001fce0000000106 */
[----:B------:R-:W-:Y:S01]  /*8270*/  FSETP.GEU.AND P1, PT, |R39|, 6.5827683646048100446e-37, PT ;  /* 0x036000002700780b */ /* 0x000fe20003f2e200 */
        /* <DEDUP_REMOVED lines=12> */
[----:B------:R-:W-:-:S07]  /*8340*/  MOV R6, R8 ;  /* 0x0000000800067202 */ /* 0x000fce0000000f00 */
.L_x_159:
[----:B-1----:R-:W-:Y:S05]  /*8350*/  BSYNC.RECONVERGENT B3 ;  /* 0x0000000000037941 */ /* 0x002fea0003800200 */
.L_x_158:
[----:B------:R-:W0:Y:S01]  /*8360*/  LDC.64 R8, c[0x0][0x400] ;  /* 0x00010000ff087b82 */ /* 0x000e220000000a00 */
[----:B------:R-:W-:Y:S01]  /*8370*/  VIADD R2, R2, UR7 ;  /* 0x0000000702027c36 */ /* 0x000fe20008000000 */
[----:B-----5:R-:W-:-:S06]  /*8380*/  DADD R6, R4, R6 ;  /* 0x0000000004067229 */ /* 0x020fcc0000000006 */
[----:B------:R-:W1:Y:S08]  /*8390*/  LDC.64 R24, c[0x0][0x410] ;  /* 0x00010400ff187b82 */ /* 0x000e700000000a00 */
[----:B------:R-:W2:Y:S01]  /*83a0*/  LDC.64 R12, c[0x0][0x408] ;  /* 0x00010200ff0c7b82 */ /* 0x000ea20000000a00 */
[----:B0-----:R-:W-:-:S07]  /*83b0*/  IMAD.WIDE R8, R3, 0x8, R8 ;  /* 0x0000000803087825 */ /* 0x001fce00078e0208 */
[----:B------:R-:W0:Y:S01]  /*83c0*/  LDC.64 R4, c[0x0][0x3f8] ;  /* 0x0000fe00ff047b82 */ /* 0x000e220000000a00 */
[----:B------:R3:W-:Y:S01]  /*83d0*/  STG.E.64 desc[UR4][R8.64], R6 ;  /* 0x0000000608007986 */ /* 0x0007e2000c101b04 */
[----:B-1----:R-:W-:-:S05]  /*83e0*/  IMAD.WIDE R24, R2, 0x8, R24 ;  /* 0x0000000802187825 */ /* 0x002fca00078e0218 */
[----:B------:R-:W4:Y:S01]  /*83f0*/  LDG.E.64 R42, desc[UR4][R24.64] ;  /* 0x00000004182a7981 */ /* 0x000f22000c1e1b00 */
[----:B--2---:R-:W-:-:S06]  /*8400*/  IMAD.WIDE R12, R2, 0x8, R12 ;  /* 0x00000008020c7825 */ /* 0x004fcc00078e020c */
[----:B------:R-:W2:Y:S01]  /*8410*/  LDG.E.64 R12, desc[UR4][R12.64] ;  /* 0x000000040c0c7981 */ /* 0x000ea2000c1e1b00 */
[----:B0-----:R-:W-:-:S06]  /*8420*/  IMAD.WIDE R4, R2, 0x8, R4 ;  /* 0x0000000802047825 */ /* 0x001fcc00078e0204 */
[----:B------:R-:W5:Y:S01]  /*8430*/  LDG.E.64 R4, desc[UR4][R4.64] ;  /* 0x0000000404047981 */ /* 0x000f62000c1e1b00 */
[----:B------:R-:W-:Y:S01]  /*8440*/  MOV R26, 0x1 ;  /* 0x00000001001a7802 */ /* 0x000fe20000000f00 */
[----:B------:R-:W-:Y:S01]  /*8450*/  BSSY.RECONVERGENT B3, `(.L_x_160) ;  /* 0x0000012000037945 */ /* 0x000fe20003800200 */
[----:B----4-:R-:W0:Y:S01]  /*8460*/  MUFU.RCP64H R27, R43 ;  /* 0x0000002b001b7308 */ /* 0x010e220000001800 */
[----:B--2---:R-:W-:-:S03]  /*8470*/  DADD R38, R12, -R14 ;  /* 0x000000000c267229 */ /* 0x004fc6000000080e */
[----:B0-----:R-:W-:-:S07]  /*8480*/  DFMA R28, -R42, R26, 1 ;  /* 0x3ff000002a1c742b */ /* 0x001fce000000011a */
[----:B------:R-:W-:Y:S01]  /*8490*/  FSETP.GEU.AND P1, PT, |R39|, 6.5827683646048100446e-37, PT ;  /* 0x036000002700780b */ /* 0x000fe20003f2e200 */
[----:B------:R-:W-:-:S08]  /*84a0*/  DFMA R28, R28, R28, R28 ;  /* 0x0000001c1c1c722b */ /* 0x000fd0000000001c */
[----:B------:R-:W-:-:S08]  /*84b0*/  DFMA R28, R26, R28, R26 ;  /* 0x0000001c1a1c722b */ /* 0x000fd0000000001a */
[----:B---3--:R-:W-:-:S08]  /*84c0*/  DFMA R6, -R42, R28, 1 ;  /* 0x3ff000002a06742b */ /* 0x008fd0000000011c */
        /* <DEDUP_REMOVED lines=10> */
.L_x_161:
[----:B------:R-:W-:Y:S05]  /*8570*/  BSYNC.RECONVERGENT B3 ;  /* 0x0000000000037941 */ /* 0x000fea0003800200 */
.L_x_160:
[----:B------:R-:W0:Y:S01]  /*8580*/  LDC.64 R8, c[0x0][0x400] ;  /* 0x00010000ff087b82 */ /* 0x000e220000000a00 */
[----:B-----5:R-:W-:Y:S01]  /*8590*/  DADD R4, R4, R6 ;  /* 0x0000000004047229 */ /* 0x020fe20000000006 */
[----:B0-----:R-:W-:-:S06]  /*85a0*/  IMAD.WIDE R2, R2, 0x8, R8 ;  /* 0x0000000802027825 */ /* 0x001fcc00078e0208 */
[----:B------:R2:W-:Y:S04]  /*85b0*/  STG.E.64 desc[UR4][R2.64], R4 ;  /* 0x0000000402007986 */ /* 0x0005e8000c101b04 */
[----:B------:R-:W3:Y:S01]  /*85c0*/  LDG.E R7, desc[UR4][R20.64+0x4] ;  /* 0x0000040414077981 */ /* 0x000ee2000c1e1900 */
[----:B------:R-:W-:-:S04]  /*85d0*/  IADD3 R0, PT, PT, R0, 0x1, RZ ;  /* 0x0000000100007810 */ /* 0x000fc80007ffe0ff */
[----:B---3--:R-:W-:-:S13]  /*85e0*/  ISETP.GE.AND P0, PT, R0, R7, PT ;  /* 0x000000070000720c */ /* 0x008fda0003f06270 */
[----:B--2---:R-:W-:Y:S05]  /*85f0*/  @!P0 BRA `(.L_x_162) ;  /* 0xfffffff800d48947 */ /* 0x004fea000383ffff */
[----:B------:R-:W-:Y:S05]  /*8600*/  BSYNC.RECONVERGENT B2 ;  /* 0x0000000000027941 */ /* 0x000fea0003800200 */
.L_x_157:
[----:B------:R2:W5:Y:S04]  /*8610*/  LDG.E R4, desc[UR4][R36.64] ;  /* 0x0000000424047981 */ /* 0x000568000c1e1900 */
[----:B------:R2:W5:Y:S02]  /*8620*/  LDG.E R3, desc[UR4][R36.64+0x4] ;  /* 0x0000040424037981 */ /* 0x000564000c1e1900 */
.L_x_156:
[----:B01----:R-:W-:Y:S05]  /*8630*/  BSYNC.RECONVERGENT B1 ;  /* 0x0000000000017941 */ /* 0x003fea0003800200 */
.L_x_155:
[----:B-----5:R-:W-:Y:S01]  /*8640*/  ISETP.GE.AND P0, PT, R4, R3, PT ;  /* 0x000000030400720c */ /* 0x020fe20003f06270 */
[----:B------:R-:W0:Y:S01]  /*8650*/  LDCU UR6, c[0x0][0x394] ;  /* 0x00007280ff0677ac */ /* 0x000e220008000800 */
[----:B------:R-:W-:Y:S01]  /*8660*/  BSSY.RECONVERGENT B1, `(.L_x_163) ;  /* 0x0000056000017945 */ /* 0x000fe20003800200 */
[----:B------:R-:W1:Y:S01]  /*8670*/  LDCU UR7, c[0x0][0x398] ;  /* 0x00007300ff0777ac */ /* 0x000e620008000800 */
[----:B------:R-:W3:Y:S01]  /*8680*/  LDCU UR8, c[0x0][0x3a4] ;  /* 0x00007480ff0877ac */ /* 0x000ee20008000800 */
[----:B------:R-:W4:Y:S08]  /*8690*/  LDCU UR9, c[0x0][0x3ac] ;  /* 0x00007580ff0977ac */ /* 0x000f300008000800 */
[----:B------:R-:W-:Y:S05]  /*86a0*/  @P0 BRA `(.L_x_164) ;  /* 0x0000000400440947 */ /* 0x000fea0003800000 */
.L_x_169:
[----:B------:R-:W2:Y:S08]  /*86b0*/  LDC.64 R6, c[0x0][0x3c0] ;  /* 0x0000f000ff067b82 */ /* 0x000eb00000000a00 */
[----:B------:R-:W1:Y:S08]  /*86c0*/  LDC.64 R12, c[0x0][0x410] ;  /* 0x00010400ff0c7b82 */ /* 0x000e700000000a00 */
[----:B------:R-:W3:Y:S01]  /*86d0*/  LDC.64 R8, c[0x0][0x408] ;  /* 0x00010200ff087b82 */ /* 0x000ee20000000a00 */
[----:B--2---:R-:W-:-:S07]  /*86e0*/  IMAD.WIDE R6, R4, 0x4, R6 ;  /* 0x0000000404067825 */ /* 0x004fce00078e0206 */
[----:B------:R-:W2:Y:S01]  /*86f0*/  LDC.64 R20, c[0x0][0x3f8] ;  /* 0x0000fe00ff147b82 */ /* 0x000ea20000000a00 */
[----:B------:R-:W0:Y:S02]  /*8700*/  LDG.E R3, desc[UR4][R6.64] ;  /* 0x0000000406037981 */ /* 0x000e24000c1e1900 */
[----:B0-----:R-:W-:-:S04]  /*8710*/  VIADD R2, R3, UR6 ;  /* 0x0000000603027c36 */ /* 0x001fc80008000000 */
[----:B-1----:R-:W-:-:S05]  /*8720*/  IMAD.WIDE R12, R2, 0x8, R12 ;  /* 0x00000008020c7825 */ /* 0x002fca00078e020c */
[----:B------:R-:W4:Y:S01]  /*8730*/  LDG.E.64 R42, desc[UR4][R12.64] ;  /* 0x000000040c2a7981 */ /* 0x000f22000c1e1b00 */
[----:B---3--:R-:W-:-:S06]  /*8740*/  IMAD.WIDE R8, R2, 0x8, R8 ;  /* 0x0000000802087825 */ /* 0x008fcc00078e0208 */
[----:B------:R-:W3:Y:S01]  /*8750*/  LDG.E.64 R8, desc[UR4][R8.64] ;  /* 0x0000000408087981 */ /* 0x000ee2000c1e1b00 */
[----:B--2---:R-:W-:-:S06]  /*8760*/  IMAD.WIDE R20, R2, 0x8, R20 ;  /* 0x0000000802147825 */ /* 0x004fcc00078e0214 */
[----:B------:R-:W5:Y:S01]  /*8770*/  LDG.E.64 R20, desc[UR4][R20.64] ;  /* 0x0000000414147981 */ /* 0x000f62000c1e1b00 */
[----:B------:R-:W-:Y:S01]  /*8780*/  MOV R6, 0x1 ;  /* 0x0000000100067802 */ /* 0x000fe20000000f00 */
[----:B------:R-:W-:Y:S01]  /*8790*/  BSSY.RECONVERGENT B2, `(.L_x_165) ;  /* 0x0000012000027945 */ /* 0x000fe20003800200 */
[----:B----4-:R-:W0:Y:S01]  /*87a0*/  MUFU.RCP64H R7, R43 ;  /* 0x0000002b00077308 */ /* 0x010e220000001800 */
[----:B---3--:R-:W-:-:S03]  /*87b0*/  DADD R38, R8, R10 ;  /* 0x0000000008267229 */ /* 0x008fc6000000000a */
        /* <DEDUP_REMOVED lines=15> */
.L_x_166:
[----:B------:R-:W-:Y:S05]  /*88b0*/  BSYNC.RECONVERGENT B2 ;  /* 0x0000000000027941 */ /* 0x000fea0003800200 */
.L_x_165:
[----:B------:R-:W0:Y:S01]  /*88c0*/  LDC.64 R8, c[0x0][0x400] ;  /* 0x00010000ff087b82 */ /* 0x000e220000000a00 */
[----:B------:R-:W-:Y:S01]  /*88d0*/  IADD3 R0, PT, PT, R3, UR7, RZ ;  /* 0x0000000703007c10 */ /* 0x000fe2000fffe0ff */
        /* <DEDUP_REMOVED lines=12> */
[----:B------:R-:W-:Y:S01]  /*89a0*/  IMAD.MOV.U32 R26, RZ, RZ, 0x1 ;  /* 0x00000001ff1a7424 */ /* 0x000fe200078e00ff */
[----:B------:R-:W-:Y:S01]  /*89b0*/  BSSY.RECONVERGENT B2, `(.L_x_167) ;  /* 0x0000012000027945 */ /* 0x000fe20003800200 */
[----:B----4-:R-:W0:Y:S01]  /*89c0*/  MUFU.RCP64H R27, R43 ;  /* 0x0000002b001b7308 */ /* 0x010e220000001800 */
[----:B--2---:R-:W-:-:S03]  /*89d0*/  DADD R38, R12, R14 ;  /* 0x000000000c267229 */ /* 0x004fc6000000000e */
        /* <DEDUP_REMOVED lines=15> */
.L_x_168:
[----:B------:R-:W-:Y:S05]  /*8ad0*/  BSYNC.RECONVERGENT B2 ;  /* 0x0000000000027941 */ /* 0x000fea0003800200 */
.L_x_167:
[----:B------:R-:W0:Y:S01]  /*8ae0*/  LDC.64 R8, c[0x0][0x400] ;  /* 0x00010000ff087b82 */ /* 0x000e220000000a00 */
[C---:B------:R-:W-:Y:S01]  /*8af0*/  VIADD R5, R3.reuse, UR8 ;  /* 0x0000000803057c36 */ /* 0x040fe20008000000 */
[----:B------:R-:W-:Y:S01]  /*8b00*/  IADD3 R13, PT, PT, R3, UR9, RZ ;  /* 0x00000009030d7c10 */ /* 0x000fe2000fffe0ff */
[----:B-----5:R-:W-:Y:S01]  /*8b10*/  DADD R20, R20, R6 ;  /* 0x0000000014147229 */ /* 0x020fe20000000006 */
[----:B0-----:R-:W-:-:S04]  /*8b20*/  IMAD.WIDE R2, R0, 0x8, R8 ;  /* 0x0000000800027825 */ /* 0x001fc800078e0208 */
[--C-:B------:R-:W-:Y:S02]  /*8b30*/  IMAD.WIDE R6, R5, 0x8, R8.reuse ;  /* 0x0000000805067825 */ /* 0x100fe400078e0208 */
[----:B------:R0:W-:Y:S02]  /*8b40*/  STG.E.64 desc[UR4][R2.64], R20 ;  /* 0x0000001402007986 */ /* 0x0001e4000c101b04 */
[----:B------:R-:W-:Y:S02]  /*8b50*/  IMAD.WIDE R8, R13, 0x8, R8 ;  /* 0x000000080d087825 */ /* 0x000fe400078e0208 */
[----:B------:R0:W-:Y:S04]  /*8b60*/  STG.E.64 desc[UR4][R6.64], R16 ;  /* 0x0000001006007986 */ /* 0x0001e8000c101b04 */
[----:B------:R0:W-:Y:S04]  /*8b70*/  STG.E.64 desc[UR4][R8.64], R18 ;  /* 0x0000001208007986 */ /* 0x0001e8000c101b04 */
[----:B------:R-:W2:Y:S01]  /*8b80*/  LDG.E R5, desc[UR4][R36.64+0x4] ;  /* 0x0000040424057981 */ /* 0x000ea2000c1e1900 */
[----:B------:R-:W-:-:S05]  /*8b90*/  VIADD R4, R4, 0x1 ;  /* 0x0000000104047836 */ /* 0x000fca0000000000 */
[----:B--2---:R-:W-:-:S13]  /*8ba0*/  ISETP.GE.AND P0, PT, R4, R5, PT ;  /* 0x000000050400720c */ /* 0x004fda0003f06270 */
[----:B0-----:R-:W-:Y:S05]  /*8bb0*/  @!P0 BRA `(.L_x_169) ;  /* 0xfffffff800bc8947 */ /* 0x001fea000383ffff */
.L_x_164:
[----:B01-34-:R-:W-:Y:S05]  /*8bc0*/  BSYNC.RECONVERGENT B1 ;  /* 0x0000000000017941 */ /* 0x01bfea0003800200 */
.L_x_163:
[----:B------:R-:W3:Y:S04]  /*8bd0*/  LDG.E R4, desc[UR4][R22.64] ;  /* 0x0000000416047981 */ /* 0x000ee8000c1e1900 */
[----:B------:R-:W3:Y:S02]  /*8be0*/  LDG.E R3, desc[UR4][R22.64+0x4] ;  /* 0x0000040416037981 */ /* 0x000ee4000c1e1900 */
[----:B---3--:R-:W-:-:S13]  /*8bf0*/  ISETP.GE.AND P0, PT, R4, R3, PT ;  /* 0x000000030400720c */ /* 0x008fda0003f06270 */
[----:B------:R-:W-:Y:S05]  /*8c00*/  @P0 EXIT ;  /* 0x000000000000094d */ /* 0x000fea0003800000 */
[----:B------:R-:W0:Y:S01]  /*8c10*/  LDC.64 R20, c[0x0][0x410] ;  /* 0x00010400ff147b82 */ /* 0x000e220000000a00 */
[----:B------:R-:W1:Y:S01]  /*8c20*/  LDCU UR6, c[0x0][0x39c] ;  /* 0x00007380ff0677ac */ /* 0x000e620008000800 */
[----:B------:R-:W3:Y:S01]  /*8c30*/  LDCU UR7, c[0x0][0x3a0] ;  /* 0x00007400ff0777ac */ /* 0x000ee20008000800 */
[----:B------:R-:W4:Y:S01]  /*8c40*/  LDCU UR8, c[0x0][0x3a8] ;  /* 0x00007500ff0877ac */ /* 0x000f220008000800 */
[----:B------:R-:W0:Y:S02]  /*8c50*/  LDCU UR9, c[0x0][0x3b0] ;  /* 0x00007600ff0977ac */ /* 0x000e240008000800 */
.L_x_174:
[----:B------:R-:W2:Y:S08]  /*8c60*/  LDC.64 R6, c[0x0][0x3d0] ;  /* 0x0000f400ff067b82 */ /* 0x000eb00000000a00 */
[----:B------:R-:W3:Y:S08]  /*8c70*/  LDC.64 R8, c[0x0][0x408] ;  /* 0x00010200ff087b82 */ /* 0x000ef00000000a00 */
[----:B------:R-:W4:Y:S01]  /*8c80*/  LDC.64 R24, c[0x0][0x3f8] ;  /* 0x0000fe00ff187b82 */ /* 0x000f220000000a00 */
[----:B--2---:R-:W-:-:S05]  /*8c90*/  IMAD.WIDE R6, R4, 0x4, R6 ;  /* 0x0000000404067825 */ /* 0x004fca00078e0206 */
[----:B------:R-:W1:Y:S02]  /*8ca0*/  LDG.E R3, desc[UR4][R6.64] ;  /* 0x0000000406037981 */ /* 0x000e64000c1e1900 */
[----:B-1----:R-:W-:-:S05]  /*8cb0*/  IADD3 R2, PT, PT, R3, UR6, RZ ;  /* 0x0000000603027c10 */ /* 0x002fca000fffe0ff */
[----:B0-----:R-:W-:-:S05]  /*8cc0*/  IMAD.WIDE R12, R2, 0x8, R20 ;  /* 0x00000008020c7825 */ /* 0x001fca00078e0214 */
[----:B------:R-:W2:Y:S01]  /*8cd0*/  LDG.E.64 R42, desc[UR4][R12.64] ;  /* 0x000000040c2a7981 */ /* 0x000ea2000c1e1b00 */
[----:B---3--:R-:W-:-:S06]  /*8ce0*/  IMAD.WIDE R8, R2, 0x8, R8 ;  /* 0x0000000802087825 */ /* 0x008fcc00078e0208 */
[----:B------:R-:W3:Y:S01]  /*8cf0*/  LDG.E.64 R8, desc[UR4][R8.64] ;  /* 0x0000000408087981 */ /* 0x000ee2000c1e1b00 */
[----:B----4-:R-:W-:-:S06]  /*8d00*/  IMAD.WIDE R24, R2, 0x8, R24 ;  /* 0x0000000802187825 */ /* 0x010fcc00078e0218 */
[----:B------:R-:W5:Y:S01]  /*8d10*/  LDG.E.64 R24, desc[UR4][R24.64] ;  /* 0x0000000418187981 */ /* 0x000f62000c1e1b00 */
[----:B------:R-:W-:Y:S01]  /*8d20*/  IMAD.MOV.U32 R26, RZ, RZ, 0x1 ;  /* 0x00000001ff1a7424 */ /* 0x000fe200078e00ff */
[----:B------:R-:W-:Y:S01]  /*8d30*/  BSSY.RECONVERGENT B1, `(.L_x_170) ;  /* 0x0000012000017945 */ /* 0x000fe20003800200 */
[----:B--2---:R-:W0:Y:S01]  /*8d40*/  MUFU.RCP64H R27, R43 ;  /* 0x0000002b001b7308 */ /* 0x004e220000001800 */
        /* <DEDUP_REMOVED lines=16> */
.L_x_171:
[----:B------:R-:W-:Y:S05]  /*8e50*/  BSYNC.RECONVERGENT B1 ;  /* 0x0000000000017941 */ /* 0x000fea0003800200 */
.L_x_170:
[----:B------:R-:W0:Y:S01]  /*8e60*/  LDC.64 R8, c[0x0][0x400] ;  /* 0x00010000ff087b82 */ /* 0x000e220000000a00 */
[----:B------:R-:W-:Y:S01]  /*8e70*/  VIADD R0, R3, UR7 ;  /* 0x0000000703007c36 */ /* 0x000fe20008000000 */
[----:B-----5:R-:W-:-:S03]  /*8e80*/  DADD R6, R24, R6 ;  /* 0x0000000018067229 */ /* 0x020fc60000000006 */
[----:B------:R-:W-:-:S03]  /*8e90*/  IMAD.WIDE R26, R0, 0x8, R20 ;  /* 0x00000008001a7825 */ /* 0x000fc600078e0214 */
[----:B------:R-:W1:Y:S08]  /*8ea0*/  LDC.64 R12, c[0x0][0x408] ;  /* 0x00010200ff0c7b82 */ /* 0x000e700000000a00 */
[----:B------:R-:W2:Y:S01]  /*8eb0*/  LDC.64 R24, c[0x0][0x3f8] ;  /* 0x0000fe00ff187b82 */ /* 0x000ea20000000a00 */
[----:B0-----:R-:W-:-:S05]  /*8ec0*/  IMAD.WIDE R8, R2, 0x8, R8 ;  /* 0x0000000802087825 */ /* 0x001fca00078e0208 */
[----:B------:R0:W-:Y:S04]  /*8ed0*/  STG.E.64 desc[UR4][R8.64], R6 ;  /* 0x0000000608007986 */ /* 0x0001e8000c101b04 */
[----:B------:R-:W3:Y:S01]  /*8ee0*/  LDG.E.64 R42, desc[UR4][R26.64] ;  /* 0x000000041a2a7981 */ /* 0x000ee2000c1e1b00 */
[----:B-1----:R-:W-:-:S06]  /*8ef0*/  IMAD.WIDE R12, R0, 0x8, R12 ;  /* 0x00000008000c7825 */ /* 0x002fcc00078e020c */
[----:B------:R-:W4:Y:S01]  /*8f00*/  LDG.E.64 R12, desc[UR4][R12.64] ;  /* 0x000000040c0c7981 */ /* 0x000f22000c1e1b00 */
[----:B--2---:R-:W-:-:S06]  /*8f10*/  IMAD.WIDE R24, R0, 0x8, R24 ;  /* 0x0000000800187825 */ /* 0x004fcc00078e0218 */
[----:B------:R-:W5:Y:S01]  /*8f20*/  LDG.E.64 R24, desc[UR4][R24.64] ;  /* 0x0000000418187981 */ /* 0x000f62000c1e1b00 */
[----:B------:R-:W-:Y:S01]  /*8f30*/  MOV R28, 0x1 ;  /* 0x00000001001c7802 */ /* 0x000fe20000000f00 */
[----:B------:R-:W-:Y:S01]  /*8f40*/  BSSY.RECONVERGENT B1, `(.L_x_172) ;  /* 0x0000012000017945 */ /* 0x000fe20003800200 */
[----:B---3--:R-:W1:Y:S01]  /*8f50*/  MUFU.RCP64H R29, R43 ;  /* 0x0000002b001d7308 */ /* 0x008e620000001800 */
[----:B----4-:R-:W-:-:S03]  /*8f60*/  DADD R38, R12, R14 ;  /* 0x000000000c267229 */ /* 0x010fc6000000000e */
[----:B-1----:R-:W-:-:S07]  /*8f70*/  DFMA R30, -R42, R28, 1 ;  /* 0x3ff000002a1e742b */ /* 0x002fce000000011c */
[----:B------:R-:W-:Y:S01]  /*8f80*/  FSETP.GEU.AND P1, PT, |R39|, 6.5827683646048100446e-37, PT ;  /* 0x036000002700780b */ /* 0x000fe20003f2e200 */
[----:B------:R-:W-:-:S08]  /*8f90*/  DFMA R30, R30, R30, R30 ;  /* 0x0000001e1e1e722b */ /* 0x000fd0000000001e */
[----:B------:R-:W-:-:S08]  /*8fa0*/  DFMA R30, R28, R30, R28 ;  /* 0x0000001e1c1e722b */ /* 0x000fd0000000001c */
[----:B0-----:R-:W-:-:S08]  /*8fb0*/  DFMA R6, -R42, R30, 1 ;  /* 0x3ff000002a06742b */ /* 0x001fd0000000011e */
        /* <DEDUP_REMOVED lines=10> */
.L_x_173:
[----:B------:R-:W-:Y:S05]  /*9060*/  BSYNC.RECONVERGENT B1 ;  /* 0x0000000000017941 */ /* 0x000fea0003800200 */
.L_x_172:
[----:B------:R-:W0:Y:S01]  /*9070*/  LDC.64 R8, c[0x0][0x400] ;  /* 0x00010000ff087b82 */ /* 0x000e220000000a00 */
[C---:B------:R-:W-:Y:S01]  /*9080*/  IADD3 R5, PT, PT, R3.reuse, UR8, RZ ;  /* 0x0000000803057c10 */ /* 0x040fe2000fffe0ff */
[----:B------:R-:W-:Y:S01]  /*9090*/  VIADD R13, R3, UR9 ;  /* 0x00000009030d7c36 */ /* 0x000fe20008000000 */
        /* <DEDUP_REMOVED lines=8> */
[----:B------:R-:W-:-:S04]  /*9120*/  IADD3 R4, PT, PT, R4, 0x1, RZ ;  /* 0x0000000104047810 */ /* 0x000fc80007ffe0ff */
[----:B--2---:R-:W-:-:S13]  /*9130*/  ISETP.GE.AND P0, PT, R4, R5, PT ;  /* 0x000000050400720c */ /* 0x004fda0003f06270 */
[----:B0-----:R-:W-:Y:S05]  /*9140*/  @!P0 BRA `(.L_x_174) ;  /* 0xfffffff800c48947 */ /* 0x001fea000383ffff */
[----:B------:R-:W-:Y:S05]  /*9150*/  EXIT ;  /* 0x000000000000794d */ /* 0x000fea0003800000 */
        .weak           $__internal_0_$__cuda_sm20_dblrcp_rn_slowpath_v3
        .type           $__internal_0_$__cuda_sm20_dblrcp_rn_slowpath_v3,@function
        .size           $__internal_0_$__cuda_sm20_dblrcp_rn_slowpath_v3,($__internal_1_$__cuda_sm20_div_rn_f64_full - $__internal_0_$__cuda_sm20_dblrcp_rn_slowpath_v3)
$__internal_0_$__cuda_sm20_dblrcp_rn_slowpath_v3:
[----:B------:R-:W-:Y:S01]  /*9160*/  IMAD.MOV.U32 R6, RZ, RZ, R54 ;  /* 0x000000ffff067224 */ /* 0x000fe200078e0036 */
[----:B------:R-:W-:Y:S01]  /*9170*/  MOV R7, R55 ;  /* 0x0000003700077202 */ /* 0x000fe20000000f00 */
[----:B------:R-:W-:Y:S05]  /*9180*/  BSSY.RECONVERGENT B0, `(.L_x_175) ;  /* 0x0000024000007945 */ /* 0x000fea0003800200 */
[----:B------:R-:W-:-:S14]  /*9190*/  DSETP.GTU.AND P2, PT, |R6|, +INF , PT ;  /* 0x7ff000000600742a */ /* 0x000fdc0003f4c200 */
[----:B------:R-:W-:Y:S05]  /*91a0*/  @P2 BRA `(.L_x_176) ;  /* 0x00000000007c2947 */ /* 0x000fea0003800000 */
[----:B------:R-:W-:-:S05]  /*91b0*/  LOP3.LUT R8, R55, 0x7fffffff, RZ, 0xc0, !PT ;  /* 0x7fffffff37087812 */ /* 0x000fca00078ec0ff */
[----:B------:R-:W-:-:S05]  /*91c0*/  VIADD R9, R8, 0xffffffff ;  /* 0xffffffff08097836 */ /* 0x000fca0000000000 */
[----:B------:R-:W-:-:S13]  /*91d0*/  ISETP.GE.U32.AND P2, PT, R9, 0x7fefffff, PT ;  /* 0x7fefffff0900780c */ /* 0x000fda0003f46070 */
[----:B------:R-:W-:Y:S02]  /*91e0*/  @P2 LOP3.LUT R41, R7, 0x7ff00000, RZ, 0x3c, !PT ;  /* 0x7ff0000007292812 */ /* 0x000fe400078e3cff */
[----:B------:R-:W-:Y:S01]  /*91f0*/  @P2 MOV R40, RZ ;  /* 0x000000ff00282202 */ /* 0x000fe20000000f00 */
[----:B------:R-:W-:Y:S06]  /*9200*/  @P2 BRA `(.L_x_177) ;  /* 0x00000000006c2947 */ /* 0x000fec0003800000 */
[----:B------:R-:W-:-:S13]  /*9210*/  ISETP.GE.U32.AND P2, PT, R8, 0x1000001, PT ;  /* 0x010000010800780c */ /* 0x000fda0003f46070 */
[----:B------:R-:W-:Y:S05]  /*9220*/  @!P2 BRA `(.L_x_178) ;  /* 0x000000000034a947 */ /* 0x000fea0003800000 */
[----:B------:R-:W-:Y:S01]  /*9230*/  VIADD R41, R7, 0xc0200000 ;  /* 0xc020000007297836 */ /* 0x000fe20000000000 */
[----:B------:R-:W-:-:S03]  /*9240*/  MOV R40, R6 ;  /* 0x0000000600287202 */ /* 0x000fc60000000f00 */
[----:B------:R-:W0:Y:S03]  /*9250*/  MUFU.RCP64H R39, R41 ;  /* 0x0000002900277308 */ /* 0x000e260000001800 */
[----:B0-----:R-:W-:-:S08]  /*9260*/  DFMA R8, -R40, R38, 1 ;  /* 0x3ff000002808742b */ /* 0x001fd00000000126 */
[----:B------:R-:W-:-:S08]  /*9270*/  DFMA R8, R8, R8, R8 ;  /* 0x000000080808722b */ /* 0x000fd00000000008 */
[----:B------:R-:W-:-:S08]  /*9280*/  DFMA R8, R38, R8, R38 ;  /* 0x000000082608722b */ /* 0x000fd00000000026 */
[----:B------:R-:W-:-:S08]  /*9290*/  DFMA R38, -R40, R8, 1 ;  /* 0x3ff000002826742b */ /* 0x000fd00000000108 */
[----:B------:R-:W-:-:S08]  /*92a0*/  DFMA R8, R8, R38, R8 ;  /* 0x000000260808722b */ /* 0x000fd00000000008 */
[----:B------:R-:W-:-:S08]  /*92b0*/  DMUL R8, R8, 2.2250738585072013831e-308 ;  /* 0x0010000008087828 */ /* 0x000fd00000000000 */
[----:B------:R-:W-:-:S08]  /*92c0*/  DFMA R6, -R6, R8, 1 ;  /* 0x3ff000000606742b */ /* 0x000fd00000000108 */
[----:B------:R-:W-:-:S08]  /*92d0*/  DFMA R6, R6, R6, R6 ;  /* 0x000000060606722b */ /* 0x000fd00000000006 */
[----:B------:R-:W-:Y:S01]  /*92e0*/  DFMA R40, R8, R6, R8 ;  /* 0x000000060828722b */ /* 0x000fe20000000008 */
[----:B------:R-:W-:Y:S10]  /*92f0*/  BRA `(.L_x_177) ;  /* 0x0000000000307947 */ /* 0x000ff40003800000 */
.L_x_178:
[----:B------:R-:W-:Y:S01]  /*9300*/  DMUL R8, R6, 8.11296384146066816958e+31 ;  /* 0x4690000006087828 */ /* 0x000fe20000000000 */
[----:B------:R-:W-:-:S05]  /*9310*/  IMAD.MOV.U32 R6, RZ, RZ, R38 ;  /* 0x000000ffff067224 */ /* 0x000fca00078e0026 */
[----:B------:R-:W0:Y:S02]  /*9320*/  MUFU.RCP64H R7, R9 ;  /* 0x0000000900077308 */ /* 0x000e240000001800 */
[----:B0-----:R-:W-:-:S08]  /*9330*/  DFMA R38, -R8, R6, 1 ;  /* 0x3ff000000826742b */ /* 0x001fd00000000106 */
[----:B------:R-:W-:-:S08]  /*9340*/  DFMA R38, R38, R38, R38 ;  /* 0x000000262626722b */ /* 0x000fd00000000026 */
[----:B------:R-:W-:-:S08]  /*9350*/  DFMA R38, R6, R38, R6 ;  /* 0x000000260626722b */ /* 0x000fd00000000006 */
[----:B------:R-:W-:-:S08]  /*9360*/  DFMA R6, -R8, R38, 1 ;  /* 0x3ff000000806742b */ /* 0x000fd00000000126 */
[----:B------:R-:W-:-:S08]  /*9370*/  DFMA R6, R38, R6, R38 ;  /* 0x000000062606722b */ /* 0x000fd00000000026 */
[----:B------:R-:W-:Y:S01]  /*9380*/  DMUL R40, R6, 8.11296384146066816958e+31 ;  /* 0x4690000006287828 */ /* 0x000fe20000000000 */
[----:B------:R-:W-:Y:S10]  /*9390*/  BRA `(.L_x_177) ;  /* 0x0000000000087947 */ /* 0x000ff40003800000 */
.L_x_176:
[----:B------:R-:W-:Y:S02]  /*93a0*/  LOP3.LUT R41, R7, 0x80000, RZ, 0xfc, !PT ;  /* 0x0008000007297812 */ /* 0x000fe400078efcff */
[----:B------:R-:W-:-:S07]  /*93b0*/  MOV R40, R6 ;  /* 0x0000000600287202 */ /* 0x000fce0000000f00 */
.L_x_177:
[----:B------:R-:W-:Y:S05]  /*93c0*/  BSYNC.RECONVERGENT B0 ;  /* 0x0000000000007941 */ /* 0x000fea0003800200 */
.L_x_175:
[----:B------:R-:W-:Y:S01]  /*93d0*/  IMAD.MOV.U32 R6, RZ, RZ, R12 ;  /* 0x000000ffff067224 */ /* 0x000fe200078e000c */
[----:B------:R-:W-:-:S04]  /*93e0*/  MOV R7, 0x0 ;  /* 0x0000000000077802 */ /* 0x000fc80000000f00 */
[----:B------:R-:W-:Y:S05]  /*93f0*/  RET.REL.NODEC R6 `(_Z17update_bus_kerneldiiiiiiiiiiiPiS_S_S_S_S_PdS0_S0_S0_S0_S0_S0_S0_) ;  /* 0xffffff6c06007950 */ /* 0x000fea0003c3ffff */
        .weak           $__internal_1_$__cuda_sm20_div_rn_f64_full
        .type           $__internal_1_$__cuda_sm20_div_rn_f64_full,@function
        .size           $__internal_1_$__cuda_sm20_div_rn_f64_full,(.L_x_186 - $__internal_1_$__cuda_sm20_div_rn_f64_full)
$__internal_1_$__cuda_sm20_div_rn_f64_full:
[----:B------:R-:W-:Y:S01]  /*9400*/  FSETP.GEU.AND P2, PT, |R39|, 1.469367938527859385e-39, PT ;  /* 0x001000002700780b */ /* 0x000fe20003f4e200 */
[----:B------:R-:W-:Y:S01]  /*9410*/  IMAD.MOV.U32 R44, RZ, RZ, R38 ;  /* 0x000000ffff2c7224 */ /* 0x000fe200078e0026 */
[C---:B------:R-:W-:Y:S01]  /*9420*/  FSETP.GEU.AND P3, PT, |R43|.reuse, 1.469367938527859385e-39, PT ;  /* 0x001000002b00780b */ /* 0x040fe20003f6e200 */
[----:B------:R-:W-:Y:S01]  /*9430*/  IMAD.MOV.U32 R46, RZ, RZ, 0x1 ;  /* 0x00000001ff2e7424 */ /* 0x000fe200078e00ff */
[----:B------:R-:W-:Y:S01]  /*9440*/  LOP3.LUT R40, R43, 0x800fffff, RZ, 0xc0, !PT ;  /* 0x800fffff2b287812 */ /* 0x000fe200078ec0ff */
[----:B------:R-:W-:Y:S01]  /*9450*/  BSSY.RECONVERGENT B0, `(.L_x_179) ;  /* 0x0000057000007945 */ /* 0x000fe20003800200 */
[----:B------:R-:W-:Y:S02]  /*9460*/  LOP3.LUT R7, R39, 0x7ff00000, RZ, 0xc0, !PT ;  /* 0x7ff0000027077812 */ /* 0x000fe400078ec0ff */
[----:B------:R-:W-:Y:S01]  /*9470*/  LOP3.LUT R41, R40, 0x3ff00000, RZ, 0xfc, !PT ;  /* 0x3ff0000028297812 */ /* 0x000fe200078efcff */
[----:B------:R-:W-:Y:S01]  /*9480*/  IMAD.MOV.U32 R40, RZ, RZ, R42 ;  /* 0x000000ffff287224 */ /* 0x000fe200078e002a */
[----:B------:R-:W-:-:S03]  /*9490*/  LOP3.LUT R12, R43, 0x7ff00000, RZ, 0xc0, !PT ;  /* 0x7ff000002b0c7812 */ /* 0x000fc600078ec0ff */
[----:B------:R-:W-:Y:S02]  /*94a0*/  @!P2 LOP3.LUT R8, R43, 0x7ff00000, RZ, 0xc0, !PT ;  /* 0x7ff000002b08a812 */ /* 0x000fe400078ec0ff */
[----:B------:R-:W-:Y:S01]  /*94b0*/  @!P3 DMUL R40, R42, 8.98846567431157953865e+307 ;  /* 0x7fe000002a28b828 */ /* 0x000fe20000000000 */
[C---:B------:R-:W-:Y:S02]  /*94c0*/  ISETP.GE.U32.AND P5, PT, R7.reuse, R12, PT ;  /* 0x0000000c0700720c */ /* 0x040fe40003fa6070 */
[----:B------:R-:W-:Y:S02]  /*94d0*/  @!P2 ISETP.GE.U32.AND P4, PT, R7, R8, PT ;  /* 0x000000080700a20c */ /* 0x000fe40003f86070 */
[----:B------:R-:W-:Y:S01]  /*94e0*/  MOV R8, 0x1ca00000 ;  /* 0x1ca0000000087802 */ /* 0x000fe20000000f00 */
[----:B------:R-:W0:Y:S01]  /*94f0*/  MUFU.RCP64H R47, R41 ;  /* 0x00000029002f7308 */ /* 0x000e220000001800 */
[----:B------:R-:W-:Y:S02]  /*9500*/  @!P2 MOV R62, RZ ;  /* 0x000000ff003ea202 */ /* 0x000fe40000000f00 */
[----:B------:R-:W-:-:S02]  /*9510*/  @!P2 SEL R9, R8, 0x63400000, !P4 ;  /* 0x634000000809a807 */ /* 0x000fc40006000000 */
[----:B------:R-:W-:Y:S02]  /*9520*/  SEL R45, R8, 0x63400000, !P5 ;  /* 0x63400000082d7807 */ /* 0x000fe40006800000 */
[--C-:B------:R-:W-:Y:S02]  /*9530*/  @!P2 LOP3.LUT R9, R9, 0x80000000, R39.reuse, 0xf8, !PT ;  /* 0x800000000909a812 */ /* 0x100fe400078ef827 */
[----:B------:R-:W-:Y:S02]  /*9540*/  LOP3.LUT R45, R45, 0x800fffff, R39, 0xf8, !PT ;  /* 0x800fffff2d2d7812 */ /* 0x000fe400078ef827 */
[----:B------:R-:W-:Y:S02]  /*9550*/  @!P2 LOP3.LUT R63, R9, 0x100000, RZ, 0xfc, !PT ;  /* 0x00100000093fa812 */ /* 0x000fe400078efcff */
[----:B------:R-:W-:Y:S02]  /*9560*/  MOV R9, R7 ;  /* 0x0000000700097202 */ /* 0x000fe40000000f00 */
[----:B------:R-:W-:-:S02]  /*9570*/  @!P3 LOP3.LUT R12, R41, 0x7ff00000, RZ, 0xc0, !PT ;  /* 0x7ff00000290cb812 */ /* 0x000fc400078ec0ff */
[----:B------:R-:W-:Y:S02]  /*9580*/  @!P2 DFMA R44, R44, 2, -R62 ;  /* 0x400000002c2ca82b */ /* 0x000fe4000000083e */
[----:B0-----:R-:W-:-:S08]  /*9590*/  DFMA R62, R46, -R40, 1 ;  /* 0x3ff000002e3e742b */ /* 0x001fd00000000828 */
[----:B------:R-:W-:Y:S01]  /*95a0*/  DFMA R62, R62, R62, R62 ;  /* 0x0000003e3e3e722b */ /* 0x000fe2000000003e */
[----:B------:R-:W-:-:S05]  /*95b0*/  @!P2 LOP3.LUT R9, R45, 0x7ff00000, RZ, 0xc0, !PT ;  /* 0x7ff000002d09a812 */ /* 0x000fca00078ec0ff */
[----:B------:R-:W-:Y:S02]  /*95c0*/  VIADD R51, R9, 0xffffffff ;  /* 0xffffffff09337836 */ /* 0x000fe40000000000 */
[----:B------:R-:W-:-:S03]  /*95d0*/  DFMA R46, R46, R62, R46 ;  /* 0x0000003e2e2e722b */ /* 0x000fc6000000002e */
[----:B------:R-:W-:Y:S02]  /*95e0*/  ISETP.GT.U32.AND P2, PT, R51, 0x7feffffe, PT ;  /* 0x7feffffe3300780c */ /* 0x000fe40003f44070 */
[----:B------:R-:W-:-:S03]  /*95f0*/  IADD3 R51, PT, PT, R12, -0x1, RZ ;  /* 0xffffffff0c337810 */ /* 0x000fc60007ffe0ff */
[----:B------:R-:W-:Y:S01]  /*9600*/  DFMA R66, R46, -R40, 1 ;  /* 0x3ff000002e42742b */ /* 0x000fe20000000828 */
[----:B------:R-:W-:-:S07]  /*9610*/  ISETP.GT.U32.OR P2, PT, R51, 0x7feffffe, P2 ;  /* 0x7feffffe3300780c */ /* 0x000fce0001744470 */
[----:B------:R-:W-:-:S08]  /*9620*/  DFMA R66, R46, R66, R46 ;  /* 0x000000422e42722b */ /* 0x000fd0000000002e */
[----:B------:R-:W-:-:S08]  /*9630*/  DMUL R62, R66, R44 ;  /* 0x0000002c423e7228 */ /* 0x000fd00000000000 */
[----:B------:R-:W-:-:S08]  /*9640*/  DFMA R46, R62, -R40, R44 ;  /* 0x800000283e2e722b */ /* 0x000fd0000000002c */
[----:B------:R-:W-:Y:S01]  /*9650*/  DFMA R46, R66, R46, R62 ;  /* 0x0000002e422e722b */ /* 0x000fe2000000003e */
[----:B------:R-:W-:Y:S10]  /*9660*/  @P2 BRA `(.L_x_180) ;  /* 0x0000000000742947 */ /* 0x000ff40003800000 */
[----:B------:R-:W-:-:S04]  /*9670*/  LOP3.LUT R12, R43, 0x7ff00000, RZ, 0xc0, !PT ;  /* 0x7ff000002b0c7812 */ /* 0x000fc800078ec0ff */
[CC--:B------:R-:W-:Y:S02]  /*9680*/  ISETP.GE.U32.AND P2, PT, R7.reuse, R12.reuse, PT ;  /* 0x0000000c0700720c */ /* 0x0c0fe40003f46070 */
[----:B------:R-:W-:Y:S02]  /*9690*/  VIADDMNMX R7, R7, -R12, 0xb9600000, !PT ;  /* 0xb960000007077446 */ /* 0x000fe4000780090c */
[----:B------:R-:W-:Y:S02]  /*96a0*/  SEL R8, R8, 0x63400000, !P2 ;  /* 0x6340000008087807 */ /* 0x000fe40005000000 */
[----:B------:R-:W-:-:S05]  /*96b0*/  VIMNMX R7, PT, PT, R7, 0x46a00000, PT ;  /* 0x46a0000007077848 */ /* 0x000fca0003fe0100 */
[----:B------:R-:W-:Y:S02]  /*96c0*/  IMAD.IADD R7, R7, 0x1, -R8 ;  /* 0x0000000107077824 */ /* 0x000fe400078e0a08 */
[----:B------:R-:W-:-:S03]  /*96d0*/  IMAD.MOV.U32 R8, RZ, RZ, RZ ;  /* 0x000000ffff087224 */ /* 0x000fc600078e00ff */
[----:B------:R-:W-:-:S06]  /*96e0*/  IADD3 R9, PT, PT, R7, 0x7fe00000, RZ ;  /* 0x7fe0000007097810 */ /* 0x000fcc0007ffe0ff */
[----:B------:R-:W-:-:S10]  /*96f0*/  DMUL R62, R46, R8 ;  /* 0x000000082e3e7228 */ /* 0x000fd40000000000 */
[----:B------:R-:W-:-:S13]  /*9700*/  FSETP.GTU.AND P2, PT, |R63|, 1.469367938527859385e-39, PT ;  /* 0x001000003f00780b */ /* 0x000fda0003f4c200 */
[----:B------:R-:W-:Y:S05]  /*9710*/  @P2 BRA `(.L_x_181) ;  /* 0x0000000000a82947 */ /* 0x000fea0003800000 */
[----:B------:R-:W-:Y:S01]  /*9720*/  DFMA R40, R46, -R40, R44 ;  /* 0x800000282e28722b */ /* 0x000fe2000000002c */
[----:B------:R-:W-:-:S09]  /*9730*/  MOV R8, RZ ;  /* 0x000000ff00087202 */ /* 0x000fd20000000f00 */
[C---:B------:R-:W-:Y:S02]  /*9740*/  FSETP.NEU.AND P2, PT, R41.reuse, RZ, PT ;  /* 0x000000ff2900720b */ /* 0x040fe40003f4d000 */
[----:B------:R-:W-:-:S04]  /*9750*/  LOP3.LUT R42, R41, 0x80000000, R43, 0x48, !PT ;  /* 0x80000000292a7812 */ /* 0x000fc800078e482b */
[----:B------:R-:W-:-:S07]  /*9760*/  LOP3.LUT R9, R42, R9, RZ, 0xfc, !PT ;  /* 0x000000092a097212 */ /* 0x000fce00078efcff */
[----:B------:R-:W-:Y:S05]  /*9770*/  @!P2 BRA `(.L_x_181) ;  /* 0x000000000090a947 */ /* 0x000fea0003800000 */
[----:B------:R-:W-:Y:S01]  /*9780*/  IMAD.MOV R39, RZ, RZ, -R7 ;  /* 0x000000ffff277224 */ /* 0x000fe200078e0a07 */
[----:B------:R-:W-:Y:S01]  /*9790*/  MOV R38, RZ ;  /* 0x000000ff00267202 */ /* 0x000fe20000000f00 */
[----:B------:R-:W-:Y:S01]  /*97a0*/  DMUL.RP R8, R46, R8 ;  /* 0x000000082e087228 */ /* 0x000fe20000008000 */
[----:B------:R-:W-:-:S04]  /*97b0*/  IADD3 R7, PT, PT, -R7, -0x43300000, RZ ;  /* 0xbcd0000007077810 */ /* 0x000fc80007ffe1ff */
[----:B------:R-:W-:-:S05]  /*97c0*/  DFMA R38, R62, -R38, R46 ;  /* 0x800000263e26722b */ /* 0x000fca000000002e */
[----:B------:R-:W-:-:S05]  /*97d0*/  LOP3.LUT R42, R9, R42, RZ, 0x3c, !PT ;  /* 0x0000002a092a7212 */ /* 0x000fca00078e3cff */
[----:B------:R-:W-:-:S04]  /*97e0*/  FSETP.NEU.AND P2, PT, |R39|, R7, PT ;  /* 0x000000072700720b */ /* 0x000fc80003f4d200 */
[----:B------:R-:W-:Y:S02]  /*97f0*/  FSEL R8, R8, R62, !P2 ;  /* 0x0000003e08087208 */ /* 0x000fe40005000000 */
[----:B------:R-:W-:-:S03]  /*9800*/  FSEL R9, R42, R63, !P2 ;  /* 0x0000003f2a097208 */ /* 0x000fc60005000000 */
[----:B------:R-:W-:Y:S01]  /*9810*/  IMAD.MOV.U32 R62, RZ, RZ, R8 ;  /* 0x000000ffff3e7224 */ /* 0x000fe200078e0008 */
[----:B------:R-:W-:Y:S01]  /*9820*/  MOV R63, R9 ;  /* 0x00000009003f7202 */ /* 0x000fe20000000f00 */
[----:B------:R-:W-:Y:S06]  /*9830*/  BRA `(.L_x_181) ;  /* 0x0000000000607947 */ /* 0x000fec0003800000 */
.L_x_180:
[----:B------:R-:W-:-:S14]  /*9840*/  DSETP.NAN.AND P2, PT, R38, R38, PT ;  /* 0x000000262600722a */ /* 0x000fdc0003f48000 */
[----:B------:R-:W-:Y:S05]  /*9850*/  @P2 BRA `(.L_x_182) ;  /* 0x00000000004c2947 */ /* 0x000fea0003800000 */
[----:B------:R-:W-:-:S14]  /*9860*/  DSETP.NAN.AND P2, PT, R42, R42, PT ;  /* 0x0000002a2a00722a */ /* 0x000fdc0003f48000 */
[----:B------:R-:W-:Y:S05]  /*9870*/  @P2 BRA `(.L_x_183) ;  /* 0x0000000000342947 */ /* 0x000fea0003800000 */
[----:B------:R-:W-:Y:S01]  /*9880*/  ISETP.NE.AND P2, PT, R9, R12, PT ;  /* 0x0000000c0900720c */ /* 0x000fe20003f45270 */
[----:B------:R-:W-:Y:S01]  /*9890*/  IMAD.MOV.U32 R62, RZ, RZ, 0x0 ;  /* 0x00000000ff3e7424 */ /* 0x000fe200078e00ff */
[----:B------:R-:W-:-:S11]  /*98a0*/  MOV R63, 0xfff80000 ;  /* 0xfff80000003f7802 */ /* 0x000fd60000000f00 */
[----:B------:R-:W-:Y:S05]  /*98b0*/  @!P2 BRA `(.L_x_181) ;  /* 0x000000000040a947 */ /* 0x000fea0003800000 */
[----:B------:R-:W-:Y:S02]  /*98c0*/  ISETP.NE.AND P2, PT, R9, 0x7ff00000, PT ;  /* 0x7ff000000900780c */ /* 0x000fe40003f45270 */
[----:B------:R-:W-:Y:S02]  /*98d0*/  LOP3.LUT R39, R39, 0x80000000, R43, 0x48, !PT ;  /* 0x8000000027277812 */ /* 0x000fe400078e482b */
[----:B------:R-:W-:-:S13]  /*98e0*/  ISETP.EQ.OR P2, PT, R12, RZ, !P2 ;  /* 0x000000ff0c00720c */ /* 0x000fda0005742670 */
[----:B------:R-:W-:Y:S01]  /*98f0*/  @P2 LOP3.LUT R7, R39, 0x7ff00000, RZ, 0xfc, !PT ;  /* 0x7ff0000027072812 */ /* 0x000fe200078efcff */
[----:B------:R-:W-:Y:S01]  /*9900*/  @!P2 IMAD.MOV.U32 R62, RZ, RZ, RZ ;  /* 0x000000ffff3ea224 */ /* 0x000fe200078e00ff */
[----:B------:R-:W-:Y:S01]  /*9910*/  @!P2 MOV R63, R39 ;  /* 0x00000027003fa202 */ /* 0x000fe20000000f00 */
[----:B------:R-:W-:Y:S01]  /*9920*/  @P2 IMAD.MOV.U32 R62, RZ, RZ, RZ ;  /* 0x000000ffff3e2224 */ /* 0x000fe200078e00ff */
[----:B------:R-:W-:Y:S01]  /*9930*/  @P2 MOV R63, R7 ;  /* 0x00000007003f2202 */ /* 0x000fe20000000f00 */
[----:B------:R-:W-:Y:S06]  /*9940*/  BRA `(.L_x_181) ;  /* 0x00000000001c7947 */ /* 0x000fec0003800000 */
.L_x_183:
[----:B------:R-:W-:Y:S01]  /*9950*/  LOP3.LUT R7, R43, 0x80000, RZ, 0xfc, !PT ;  /* 0x000800002b077812 */ /* 0x000fe200078efcff */
[----:B------:R-:W-:-:S03]  /*9960*/  IMAD.MOV.U32 R62, RZ, RZ, R42 ;  /* 0x000000ffff3e7224 */ /* 0x000fc600078e002a */
[----:B------:R-:W-:Y:S01]  /*9970*/  MOV R63, R7 ;  /* 0x00000007003f7202 */ /* 0x000fe20000000f00 */
[----:B------:R-:W-:Y:S06]  /*9980*/  BRA `(.L_x_181) ;  /* 0x00000000000c7947 */ /* 0x000fec0003800000 */
.L_x_182:
[----:B------:R-:W-:Y:S01]  /*9990*/  LOP3.LUT R7, R39, 0x80000, RZ, 0xfc, !PT ;  /* 0x0008000027077812 */ /* 0x000fe200078efcff */
[----:B------:R-:W-:-:S03]  /*99a0*/  IMAD.MOV.U32 R62, RZ, RZ, R38 ;  /* 0x000000ffff3e7224 */ /* 0x000fc600078e0026 */
[----:B------:R-:W-:-:S07]  /*99b0*/  MOV R63, R7 ;  /* 0x00000007003f7202 */ /* 0x000fce0000000f00 */
.L_x_181:
[----:B------:R-:W-:Y:S05]  /*99c0*/  BSYNC.RECONVERGENT B0 ;  /* 0x0000000000007941 */ /* 0x000fea0003800200 */
.L_x_179:
[----:B------:R-:W-:Y:S02]  /*99d0*/  HFMA2 R39, -RZ, RZ, 0, 0 ;  /* 0x00000000ff277431 */ /* 0x000fe400000001ff */
[----:B------:R-:W-:Y:S01]  /*99e0*/  IMAD.MOV.U32 R38, RZ, RZ, R6 ;  /* 0x000000ffff267224 */ /* 0x000fe200078e0006 */
[----:B------:R-:W-:Y:S01]  /*99f0*/  MOV R7, R63 ;  /* 0x0000003f00077202 */ /* 0x000fe20000000f00 */
[----:B------:R-:W-:Y:S02]  /*9a00*/  IMAD.MOV.U32 R8, RZ, RZ, R62 ;  /* 0x000000ffff087224 */ /* 0x000fe400078e003e */
[----:B------:R-:W-:Y:S05]  /*9a10*/  RET.REL.NODEC R38 `(_Z17update_bus_kerneldiiiiiiiiiiiPiS_S_S_S_S_PdS0_S0_S0_S0_S0_S0_S0_) ;  /* 0xffffff6426787950 */ /* 0x000fea0003c3ffff */
.L_x_184:
[----:B------:R-:W-:-:S00]  /*9a20*/  BRA `(.L_x_184) ;  /* 0xfffffffc00fc7947 */ /* 0x000fc0000383ffff */
[----:B------:R-:W-:-:S00]  /*9a30*/  NOP ;  /* 0x0000000000007918 */ /* 0x000fc00000000000 */
        /* <DEDUP_REMOVED lines=12> */
.L_x_186:


//--------------------- .nv.shared.reserved.0     --------------------------
	.section	.nv.shared.reserved.0,"aw",@nobits
	.weak		__nv_reservedSMEM_offset_0_alias
	.size		__nv_reservedSMEM_offset_0_alias, 0, 64
	.other		__nv_reservedSMEM_offset_0_alias,@"STO_CUDA_RESERVED_SHARED STV_DEFAULT"
__nv_reservedSMEM_offset_0_alias:
	.zero		0
	.zero		64


//--------------------- .nv.constant0._Z17update_bus_kerneldiiiiiiiiiiiPiS_S_S_S_S_PdS0_S0_S0_S0_S0_S0_S0_ --------------------------
	.section	.nv.constant0._Z17update_bus_kerneldiiiiiiiiiiiPiS_S_S_S_S_PdS0_S0_S0_S0_S0_S0_S0_,"a",@progbits
	.sectionflags	@""
	.align	4
.nv.constant0._Z17update_bus_kerneldiiiiiiiiiiiPiS_S_S_S_S_PdS0_S0_S0_S0_S0_S0_S0_:
	.zero		1064


//--------------------- SYMBOLS --------------------------

	.type		.nv.reservedSmem.offset0,@object
	.size		.nv.reservedSmem.offset0,0x4
